	.target	sm_90a

	.elftype	@"ET_EXEC"


//--------------------- .note.nv.tkinfo           --------------------------
	.section	.note.nv.tkinfo,"",@"SHT_NOTE"
	.sectionflags	@"SHF_NOTE_NV_TKINFO"
	.tkinfo
        /*0018*/ 	.word	0x00000002
        /*0030*/ 	.string	""
        /*0030*/ 	.string	"ptxas"
        /*0030*/ 	.string	"Cuda compilation tools, release 13.0, V13.0.88"
        /*0030*/ 	.string	"Build cuda_13.0.r13.0/compiler.36424714_0"
        /*0030*/ 	.string	"-arch sm_90a -m 64 "



//--------------------- .note.nv.cuinfo           --------------------------
	.section	.note.nv.cuinfo,"",@"SHT_NOTE"
	.sectionflags	@"SHF_NOTE_NV_CUINFO"
        /*0018*/ 	.short	0x0002
        /*001a*/ 	.short	0x005a
        /*001c*/ 	.short	0x0082
	.zero		2


//--------------------- .nv.info                  --------------------------
	.section	.nv.info,"",@"SHT_CUDA_INFO"
	.align	4


	//----- nvinfo : EIATTR_REGCOUNT
	.align		4
        /*0000*/ 	.byte	0x04, 0x2f
        /*0002*/ 	.short	(.L_12 - .L_11)
	.align		4
.L_11:
        /*0004*/ 	.word	index@(_ZN7cutlass13device_kernelIN5flash19enable_sm80_to_sm89INS1_16FlashAttnFwdSm80INS1_25CollectiveMainloopFwdSm80ILi4ELi1ELb0EN4cute5tupleIJNS5_1CILi128EEENS7_ILi112EEENS7_ILi64EEEEEELi64ENS_6half_tEfNS_4arch4Sm80ELb1ELb0ELb0ELb1ELb0ELb1ELb1ELb0EEENS1_21CollectiveEpilogueFwdINS6_IJS8_SA_S9_EEENS6_IJNS7_ILi1EEESI_SI_EEESC_SE_Li128ELb1ELb1ELb0ELb0EEENS1_19SingleTileSchedulerILb1ELb0ELb1ELi128EEEEEEEEEvNT_6ParamsE)
        /*0008*/ 	.word	0x00000004


	//----- nvinfo : EIATTR_FRAME_SIZE
	.align		4
.L_12:
        /*000c*/ 	.byte	0x04, 0x11
        /*000e*/ 	.short	(.L_14 - .L_13)
	.align		4
.L_13:
        /*0010*/ 	.word	index@(_ZN7cutlass13device_kernelIN5flash19enable_sm80_to_sm89INS1_16FlashAttnFwdSm80INS1_25CollectiveMainloopFwdSm80ILi4ELi1ELb0EN4cute5tupleIJNS5_1CILi128EEENS7_ILi112EEENS7_ILi64EEEEEELi64ENS_6half_tEfNS_4arch4Sm80ELb1ELb0ELb0ELb1ELb0ELb1ELb1ELb0EEENS1_21CollectiveEpilogueFwdINS6_IJS8_SA_S9_EEENS6_IJNS7_ILi1EEESI_SI_EEESC_SE_Li128ELb1ELb1ELb0ELb0EEENS1_19SingleTileSchedulerILb1ELb0ELb1ELi128EEEEEEEEEvNT_6ParamsE)
        /*0014*/ 	.word	0x00000000


	//----- nvinfo : EIATTR_REGCOUNT
	.align		4
.L_14:
        /*0018*/ 	.byte	0x04, 0x2f
        /*001a*/ 	.short	(.L_16 - .L_15)
	.align		4
.L_15:
        /*001c*/ 	.word	index@(_ZN7cutlass13device_kernelIN5flash19enable_sm80_to_sm89INS1_16FlashAttnFwdSm80INS1_25CollectiveMainloopFwdSm80ILi4ELi1ELb0EN4cute5tupleIJNS5_1CILi128EEENS7_ILi112EEENS7_ILi64EEEEEELi64ENS_6half_tEfNS_4arch4Sm80ELb1ELb0ELb0ELb1ELb0ELb0ELb1ELb0EEENS1_21CollectiveEpilogueFwdINS6_IJS8_SA_S9_EEENS6_IJNS7_ILi1EEESI_SI_EEESC_SE_Li128ELb1ELb1ELb0ELb0EEENS1_19SingleTileSchedulerILb1ELb0ELb1ELi128EEEEEEEEEvNT_6ParamsE)
        /*0020*/ 	.word	0x00000004


	//----- nvinfo : EIATTR_FRAME_SIZE
	.align		4
.L_16:
        /*0024*/ 	.byte	0x04, 0x11
        /*0026*/ 	.short	(.L_18 - .L_17)
	.align		4
.L_17:
        /*0028*/ 	.word	index@(_ZN7cutlass13device_kernelIN5flash19enable_sm80_to_sm89INS1_16FlashAttnFwdSm80INS1_25CollectiveMainloopFwdSm80ILi4ELi1ELb0EN4cute5tupleIJNS5_1CILi128EEENS7_ILi112EEENS7_ILi64EEEEEELi64ENS_6half_tEfNS_4arch4Sm80ELb1ELb0ELb0ELb1ELb0ELb0ELb1ELb0EEENS1_21CollectiveEpilogueFwdINS6_IJS8_SA_S9_EEENS6_IJNS7_ILi1EEESI_SI_EEESC_SE_Li128ELb1ELb1ELb0ELb0EEENS1_19SingleTileSchedulerILb1ELb0ELb1ELi128EEEEEEEEEvNT_6ParamsE)
        /*002c*/ 	.word	0x00000000


	//----- nvinfo : EIATTR_REGCOUNT
	.align		4
.L_18:
        /*0030*/ 	.byte	0x04, 0x2f
        /*0032*/ 	.short	(.L_20 - .L_19)
	.align		4
.L_19:
        /*0034*/ 	.word	index@(_ZN7cutlass13device_kernelIN5flash19enable_sm80_to_sm89INS1_16FlashAttnFwdSm80INS1_25CollectiveMainloopFwdSm80ILi4ELi1ELb0EN4cute5tupleIJNS5_1CILi128EEENS7_ILi112EEENS7_ILi64EEEEEELi64ENS_6half_tEfNS_4arch4Sm80ELb1ELb0ELb0ELb0ELb0ELb0ELb1ELb0EEENS1_21CollectiveEpilogueFwdINS6_IJS8_SA_S9_EEENS6_IJNS7_ILi1EEESI_SI_EEESC_SE_Li128ELb0ELb1ELb0ELb0EEENS1_30DynamicPersistentTileSchedulerILi128ELi128ELb0ELb1ELb0EEEEEEEEEvNT_6ParamsE)
        /*0038*/ 	.word	0x00000004


	//----- nvinfo : EIATTR_FRAME_SIZE
	.align		4
.L_20:
        /*003c*/ 	.byte	0x04, 0x11
        /*003e*/ 	.short	(.L_22 - .L_21)
	.align		4
.L_21:
        /*0040*/ 	.word	index@(_ZN7cutlass13device_kernelIN5flash19enable_sm80_to_sm89INS1_16FlashAttnFwdSm80INS1_25CollectiveMainloopFwdSm80ILi4ELi1ELb0EN4cute5tupleIJNS5_1CILi128EEENS7_ILi112EEENS7_ILi64EEEEEELi64ENS_6half_tEfNS_4arch4Sm80ELb1ELb0ELb0ELb0ELb0ELb0ELb1ELb0EEENS1_21CollectiveEpilogueFwdINS6_IJS8_SA_S9_EEENS6_IJNS7_ILi1EEESI_SI_EEESC_SE_Li128ELb0ELb1ELb0ELb0EEENS1_30DynamicPersistentTileSchedulerILi128ELi128ELb0ELb1ELb0EEEEEEEEEvNT_6ParamsE)
        /*0044*/ 	.word	0x00000000


	//----- nvinfo : EIATTR_REGCOUNT
	.align		4
.L_22:
        /*0048*/ 	.byte	0x04, 0x2f
        /*004a*/ 	.short	(.L_24 - .L_23)
	.align		4
.L_23:
        /*004c*/ 	.word	index@(_ZN7cutlass13device_kernelIN5flash19enable_sm80_to_sm89INS1_16FlashAttnFwdSm80INS1_25CollectiveMainloopFwdSm80ILi4ELi1ELb0EN4cute5tupleIJNS5_1CILi128EEENS7_ILi96EEENS7_ILi64EEEEEELi64ENS_6half_tEfNS_4arch4Sm80ELb0ELb1ELb0ELb1ELb0ELb1ELb1ELb0EEENS1_21CollectiveEpilogueFwdINS6_IJS8_SA_S9_EEENS6_IJNS7_ILi1EEESI_SI_EEESC_SE_Li128ELb1ELb1ELb0ELb0EEENS1_19SingleTileSchedulerILb1ELb0ELb1ELi128EEEEEEEEEvNT_6ParamsE)
        /*0050*/ 	.word	0x00000004


	//----- nvinfo : EIATTR_FRAME_SIZE
	.align		4
.L_24:
        /*0054*/ 	.byte	0x04, 0x11
        /*0056*/ 	.short	(.L_26 - .L_25)
	.align		4
.L_25:
        /*0058*/ 	.word	index@(_ZN7cutlass13device_kernelIN5flash19enable_sm80_to_sm89INS1_16FlashAttnFwdSm80INS1_25CollectiveMainloopFwdSm80ILi4ELi1ELb0EN4cute5tupleIJNS5_1CILi128EEENS7_ILi96EEENS7_ILi64EEEEEELi64ENS_6half_tEfNS_4arch4Sm80ELb0ELb1ELb0ELb1ELb0ELb1ELb1ELb0EEENS1_21CollectiveEpilogueFwdINS6_IJS8_SA_S9_EEENS6_IJNS7_ILi1EEESI_SI_EEESC_SE_Li128ELb1ELb1ELb0ELb0EEENS1_19SingleTileSchedulerILb1ELb0ELb1ELi128EEEEEEEEEvNT_6ParamsE)
        /*005c*/ 	.word	0x00000000


	//----- nvinfo : EIATTR_REGCOUNT
	.align		4
.L_26:
        /*0060*/ 	.byte	0x04, 0x2f
        /*0062*/ 	.short	(.L_28 - .L_27)
	.align		4
.L_27:
        /*0064*/ 	.word	index@(_ZN7cutlass13device_kernelIN5flash19enable_sm80_to_sm89INS1_16FlashAttnFwdSm80INS1_25CollectiveMainloopFwdSm80ILi4ELi1ELb0EN4cute5tupleIJNS5_1CILi128EEENS7_ILi96EEENS7_ILi64EEEEEELi64ENS_6half_tEfNS_4arch4Sm80ELb0ELb1ELb0ELb1ELb0ELb0ELb1ELb0EEENS1_21CollectiveEpilogueFwdINS6_IJS8_SA_S9_EEENS6_IJNS7_ILi1EEESI_SI_EEESC_SE_Li128ELb1ELb1ELb0ELb0EEENS1_19SingleTileSchedulerILb1ELb0ELb1ELi128EEEEEEEEEvNT_6ParamsE)
        /*0068*/ 	.word	0x00000004


	//----- nvinfo : EIATTR_FRAME_SIZE
	.align		4
.L_28:
        /*006c*/ 	.byte	0x04, 0x11
        /*006e*/ 	.short	(.L_30 - .L_29)
	.align		4
.L_29:
        /*0070*/ 	.word	index@(_ZN7cutlass13device_kernelIN5flash19enable_sm80_to_sm89INS1_16FlashAttnFwdSm80INS1_25CollectiveMainloopFwdSm80ILi4ELi1ELb0EN4cute5tupleIJNS5_1CILi128EEENS7_ILi96EEENS7_ILi64EEEEEELi64ENS_6half_tEfNS_4arch4Sm80ELb0ELb1ELb0ELb1ELb0ELb0ELb1ELb0EEENS1_21CollectiveEpilogueFwdINS6_IJS8_SA_S9_EEENS6_IJNS7_ILi1EEESI_SI_EEESC_SE_Li128ELb1ELb1ELb0ELb0EEENS1_19SingleTileSchedulerILb1ELb0ELb1ELi128EEEEEEEEEvNT_6ParamsE)
        /*0074*/ 	.word	0x00000000


	//----- nvinfo : EIATTR_REGCOUNT
	.align		4
.L_30:
        /*0078*/ 	.byte	0x04, 0x2f
        /*007a*/ 	.short	(.L_32 - .L_31)
	.align		4
.L_31:
        /*007c*/ 	.word	index@(_ZN7cutlass13device_kernelIN5flash19enable_sm80_to_sm89INS1_16FlashAttnFwdSm80INS1_25CollectiveMainloopFwdSm80ILi4ELi1ELb0EN4cute5tupleIJNS5_1CILi128EEENS7_ILi96EEENS7_ILi64EEEEEELi64ENS_6half_tEfNS_4arch4Sm80ELb0ELb1ELb0ELb0ELb0ELb0ELb1ELb0EEENS1_21CollectiveEpilogueFwdINS6_IJS8_SA_S9_EEENS6_IJNS7_ILi1EEESI_SI_EEESC_SE_Li128ELb0ELb1ELb0ELb0EEENS1_19SingleTileSchedulerILb0ELb0ELb1ELi128EEEEEEEEEvNT_6ParamsE)
        /*0080*/ 	.word	0x00000004


	//----- nvinfo : EIATTR_FRAME_SIZE
	.align		4
.L_32:
        /*0084*/ 	.byte	0x04, 0x11
        /*0086*/ 	.short	(.L_34 - .L_33)
	.align		4
.L_33:
        /*0088*/ 	.word	index@(_ZN7cutlass13device_kernelIN5flash19enable_sm80_to_sm89INS1_16FlashAttnFwdSm80INS1_25CollectiveMainloopFwdSm80ILi4ELi1ELb0EN4cute5tupleIJNS5_1CILi128EEENS7_ILi96EEENS7_ILi64EEEEEELi64ENS_6half_tEfNS_4arch4Sm80ELb0ELb1ELb0ELb0ELb0ELb0ELb1ELb0EEENS1_21CollectiveEpilogueFwdINS6_IJS8_SA_S9_EEENS6_IJNS7_ILi1EEESI_SI_EEESC_SE_Li128ELb0ELb1ELb0ELb0EEENS1_19SingleTileSchedulerILb0ELb0ELb1ELi128EEEEEEEEEvNT_6ParamsE)
        /*008c*/ 	.word	0x00000000


	//----- nvinfo : EIATTR_REGCOUNT
	.align		4
.L_34:
        /*0090*/ 	.byte	0x04, 0x2f
        /*0092*/ 	.short	(.L_36 - .L_35)
	.align		4
.L_35:
        /*0094*/ 	.word	index@(_ZN7cutlass13device_kernelIN5flash19enable_sm80_to_sm89INS1_16FlashAttnFwdSm80INS1_25CollectiveMainloopFwdSm80ILi4ELi1ELb0EN4cute5tupleIJNS5_1CILi128EEENS7_ILi112EEENS7_ILi64EEEEEELi64ENS_6half_tEfNS_4arch4Sm80ELb0ELb0ELb0ELb1ELb0ELb1ELb1ELb0EEENS1_21CollectiveEpilogueFwdINS6_IJS8_SA_S9_EEENS6_IJNS7_ILi1EEESI_SI_EEESC_SE_Li128ELb1ELb1ELb0ELb0EEENS1_19SingleTileSchedulerILb1ELb0ELb1ELi128EEEEEEEEEvNT_6ParamsE)
        /*0098*/ 	.word	0x00000004


	//----- nvinfo : EIATTR_FRAME_SIZE
	.align		4
.L_36:
        /*009c*/ 	.byte	0x04, 0x11
        /*009e*/ 	.short	(.L_38 - .L_37)
	.align		4
.L_37:
        /*00a0*/ 	.word	index@(_ZN7cutlass13device_kernelIN5flash19enable_sm80_to_sm89INS1_16FlashAttnFwdSm80INS1_25CollectiveMainloopFwdSm80ILi4ELi1ELb0EN4cute5tupleIJNS5_1CILi128EEENS7_ILi112EEENS7_ILi64EEEEEELi64ENS_6half_tEfNS_4arch4Sm80ELb0ELb0ELb0ELb1ELb0ELb1ELb1ELb0EEENS1_21CollectiveEpilogueFwdINS6_IJS8_SA_S9_EEENS6_IJNS7_ILi1EEESI_SI_EEESC_SE_Li128ELb1ELb1ELb0ELb0EEENS1_19SingleTileSchedulerILb1ELb0ELb1ELi128EEEEEEEEEvNT_6ParamsE)
        /*00a4*/ 	.word	0x00000000


	//----- nvinfo : EIATTR_REGCOUNT
	.align		4
.L_38:
        /*00a8*/ 	.byte	0x04, 0x2f
        /*00aa*/ 	.short	(.L_40 - .L_39)
	.align		4
.L_39:
        /*00ac*/ 	.word	index@(_ZN7cutlass13device_kernelIN5flash19enable_sm80_to_sm89INS1_16FlashAttnFwdSm80INS1_25CollectiveMainloopFwdSm80ILi4ELi1ELb0EN4cute5tupleIJNS5_1CILi128EEENS7_ILi112EEENS7_ILi64EEEEEELi64ENS_6half_tEfNS_4arch4Sm80ELb0ELb0ELb0ELb1ELb0ELb0ELb1ELb0EEENS1_21CollectiveEpilogueFwdINS6_IJS8_SA_S9_EEENS6_IJNS7_ILi1EEESI_SI_EEESC_SE_Li128ELb1ELb1ELb0ELb0EEENS1_19SingleTileSchedulerILb1ELb0ELb1ELi128EEEEEEEEEvNT_6ParamsE)
        /*00b0*/ 	.word	0x00000004


	//----- nvinfo : EIATTR_FRAME_SIZE
	.align		4
.L_40:
        /*00b4*/ 	.byte	0x04, 0x11
        /*00b6*/ 	.short	(.L_42 - .L_41)
	.align		4
.L_41:
        /*00b8*/ 	.word	index@(_ZN7cutlass13device_kernelIN5flash19enable_sm80_to_sm89INS1_16FlashAttnFwdSm80INS1_25CollectiveMainloopFwdSm80ILi4ELi1ELb0EN4cute5tupleIJNS5_1CILi128EEENS7_ILi112EEENS7_ILi64EEEEEELi64ENS_6half_tEfNS_4arch4Sm80ELb0ELb0ELb0ELb1ELb0ELb0ELb1ELb0EEENS1_21CollectiveEpilogueFwdINS6_IJS8_SA_S9_EEENS6_IJNS7_ILi1EEESI_SI_EEESC_SE_Li128ELb1ELb1ELb0ELb0EEENS1_19SingleTileSchedulerILb1ELb0ELb1ELi128EEEEEEEEEvNT_6ParamsE)
        /*00bc*/ 	.word	0x00000000


	//----- nvinfo : EIATTR_REGCOUNT
	.align		4
.L_42:
        /*00c0*/ 	.byte	0x04, 0x2f
        /*00c2*/ 	.short	(.L_44 - .L_43)
	.align		4
.L_43:
        /*00c4*/ 	.word	index@(_ZN7cutlass13device_kernelIN5flash19enable_sm80_to_sm89INS1_16FlashAttnFwdSm80INS1_25CollectiveMainloopFwdSm80ILi4ELi1ELb0EN4cute5tupleIJNS5_1CILi128EEENS7_ILi112EEENS7_ILi64EEEEEELi64ENS_6half_tEfNS_4arch4Sm80ELb0ELb0ELb0ELb0ELb0ELb0ELb1ELb0EEENS1_21CollectiveEpilogueFwdINS6_IJS8_SA_S9_EEENS6_IJNS7_ILi1EEESI_SI_EEESC_SE_Li128ELb0ELb1ELb0ELb0EEENS1_19SingleTileSchedulerILb0ELb0ELb1ELi128EEEEEEEEEvNT_6ParamsE)
        /*00c8*/ 	.word	0x00000004


	//----- nvinfo : EIATTR_FRAME_SIZE
	.align		4
.L_44:
        /*00cc*/ 	.byte	0x04, 0x11
        /*00ce*/ 	.short	(.L_46 - .L_45)
	.align		4
.L_45:
        /*00d0*/ 	.word	index@(_ZN7cutlass13device_kernelIN5flash19enable_sm80_to_sm89INS1_16FlashAttnFwdSm80INS1_25CollectiveMainloopFwdSm80ILi4ELi1ELb0EN4cute5tupleIJNS5_1CILi128EEENS7_ILi112EEENS7_ILi64EEEEEELi64ENS_6half_tEfNS_4arch4Sm80ELb0ELb0ELb0ELb0ELb0ELb0ELb1ELb0EEENS1_21CollectiveEpilogueFwdINS6_IJS8_SA_S9_EEENS6_IJNS7_ILi1EEESI_SI_EEESC_SE_Li128ELb0ELb1ELb0ELb0EEENS1_19SingleTileSchedulerILb0ELb0ELb1ELi128EEEEEEEEEvNT_6ParamsE)
        /*00d4*/ 	.word	0x00000000


	//----- nvinfo : EIATTR_MIN_STACK_SIZE
	.align		4
.L_46:
        /*00d8*/ 	.byte	0x04, 0x12
        /*00da*/ 	.short	(.L_48 - .L_47)
	.align		4
.L_47:
        /*00dc*/ 	.word	index@(_ZN7cutlass13device_kernelIN5flash19enable_sm80_to_sm89INS1_16FlashAttnFwdSm80INS1_25CollectiveMainloopFwdSm80ILi4ELi1ELb0EN4cute5tupleIJNS5_1CILi128EEENS7_ILi112EEENS7_ILi64EEEEEELi64ENS_6half_tEfNS_4arch4Sm80ELb0ELb0ELb0ELb0ELb0ELb0ELb1ELb0EEENS1_21CollectiveEpilogueFwdINS6_IJS8_SA_S9_EEENS6_IJNS7_ILi1EEESI_SI_EEESC_SE_Li128ELb0ELb1ELb0ELb0EEENS1_19SingleTileSchedulerILb0ELb0ELb1ELi128EEEEEEEEEvNT_6ParamsE)
        /*00e0*/ 	.word	0x00000000


	//----- nvinfo : EIATTR_MIN_STACK_SIZE
	.align		4
.L_48:
        /*00e4*/ 	.byte	0x04, 0x12
        /*00e6*/ 	.short	(.L_50 - .L_49)
	.align		4
.L_49:
        /*00e8*/ 	.word	index@(_ZN7cutlass13device_kernelIN5flash19enable_sm80_to_sm89INS1_16FlashAttnFwdSm80INS1_25CollectiveMainloopFwdSm80ILi4ELi1ELb0EN4cute5tupleIJNS5_1CILi128EEENS7_ILi112EEENS7_ILi64EEEEEELi64ENS_6half_tEfNS_4arch4Sm80ELb0ELb0ELb0ELb1ELb0ELb0ELb1ELb0EEENS1_21CollectiveEpilogueFwdINS6_IJS8_SA_S9_EEENS6_IJNS7_ILi1EEESI_SI_EEESC_SE_Li128ELb1ELb1ELb0ELb0EEENS1_19SingleTileSchedulerILb1ELb0ELb1ELi128EEEEEEEEEvNT_6ParamsE)
        /*00ec*/ 	.word	0x00000000


	//----- nvinfo : EIATTR_MIN_STACK_SIZE
	.align		4
.L_50:
        /*00f0*/ 	.byte	0x04, 0x12
        /*00f2*/ 	.short	(.L_52 - .L_51)
	.align		4
.L_51:
        /*00f4*/ 	.word	index@(_ZN7cutlass13device_kernelIN5flash19enable_sm80_to_sm89INS1_16FlashAttnFwdSm80INS1_25CollectiveMainloopFwdSm80ILi4ELi1ELb0EN4cute5tupleIJNS5_1CILi128EEENS7_ILi112EEENS7_ILi64EEEEEELi64ENS_6half_tEfNS_4arch4Sm80ELb0ELb0ELb0ELb1ELb0ELb1ELb1ELb0EEENS1_21CollectiveEpilogueFwdINS6_IJS8_SA_S9_EEENS6_IJNS7_ILi1EEESI_SI_EEESC_SE_Li128ELb1ELb1ELb0ELb0EEENS1_19SingleTileSchedulerILb1ELb0ELb1ELi128EEEEEEEEEvNT_6ParamsE)
        /*00f8*/ 	.word	0x00000000


	//----- nvinfo : EIATTR_MIN_STACK_SIZE
	.align		4
.L_52:
        /*00fc*/ 	.byte	0x04, 0x12
        /*00fe*/ 	.short	(.L_54 - .L_53)
	.align		4
.L_53:
        /*0100*/ 	.word	index@(_ZN7cutlass13device_kernelIN5flash19enable_sm80_to_sm89INS1_16FlashAttnFwdSm80INS1_25CollectiveMainloopFwdSm80ILi4ELi1ELb0EN4cute5tupleIJNS5_1CILi128EEENS7_ILi96EEENS7_ILi64EEEEEELi64ENS_6half_tEfNS_4arch4Sm80ELb0ELb1ELb0ELb0ELb0ELb0ELb1ELb0EEENS1_21CollectiveEpilogueFwdINS6_IJS8_SA_S9_EEENS6_IJNS7_ILi1EEESI_SI_EEESC_SE_Li128ELb0ELb1ELb0ELb0EEENS1_19SingleTileSchedulerILb0ELb0ELb1ELi128EEEEEEEEEvNT_6ParamsE)
        /*0104*/ 	.word	0x00000000


	//----- nvinfo : EIATTR_MIN_STACK_SIZE
	.align		4
.L_54:
        /*0108*/ 	.byte	0x04, 0x12
        /*010a*/ 	.short	(.L_56 - .L_55)
	.align		4
.L_55:
        /*010c*/ 	.word	index@(_ZN7cutlass13device_kernelIN5flash19enable_sm80_to_sm89INS1_16FlashAttnFwdSm80INS1_25CollectiveMainloopFwdSm80ILi4ELi1ELb0EN4cute5tupleIJNS5_1CILi128EEENS7_ILi96EEENS7_ILi64EEEEEELi64ENS_6half_tEfNS_4arch4Sm80ELb0ELb1ELb0ELb1ELb0ELb0ELb1ELb0EEENS1_21CollectiveEpilogueFwdINS6_IJS8_SA_S9_EEENS6_IJNS7_ILi1EEESI_SI_EEESC_SE_Li128ELb1ELb1ELb0ELb0EEENS1_19SingleTileSchedulerILb1ELb0ELb1ELi128EEEEEEEEEvNT_6ParamsE)
        /*0110*/ 	.word	0x00000000


	//----- nvinfo : EIATTR_MIN_STACK_SIZE
	.align		4
.L_56:
        /*0114*/ 	.byte	0x04, 0x12
        /*0116*/ 	.short	(.L_58 - .L_57)
	.align		4
.L_57:
        /*0118*/ 	.word	index@(_ZN7cutlass13device_kernelIN5flash19enable_sm80_to_sm89INS1_16FlashAttnFwdSm80INS1_25CollectiveMainloopFwdSm80ILi4ELi1ELb0EN4cute5tupleIJNS5_1CILi128EEENS7_ILi96EEENS7_ILi64EEEEEELi64ENS_6half_tEfNS_4arch4Sm80ELb0ELb1ELb0ELb1ELb0ELb1ELb1ELb0EEENS1_21CollectiveEpilogueFwdINS6_IJS8_SA_S9_EEENS6_IJNS7_ILi1EEESI_SI_EEESC_SE_Li128ELb1ELb1ELb0ELb0EEENS1_19SingleTileSchedulerILb1ELb0ELb1ELi128EEEEEEEEEvNT_6ParamsE)
        /*011c*/ 	.word	0x00000000


	//----- nvinfo : EIATTR_MIN_STACK_SIZE
	.align		4
.L_58:
        /*0120*/ 	.byte	0x04, 0x12
        /*0122*/ 	.short	(.L_60 - .L_59)
	.align		4
.L_59:
        /*0124*/ 	.word	index@(_ZN7cutlass13device_kernelIN5flash19enable_sm80_to_sm89INS1_16FlashAttnFwdSm80INS1_25CollectiveMainloopFwdSm80ILi4ELi1ELb0EN4cute5tupleIJNS5_1CILi128EEENS7_ILi112EEENS7_ILi64EEEEEELi64ENS_6half_tEfNS_4arch4Sm80ELb1ELb0ELb0ELb0ELb0ELb0ELb1ELb0EEENS1_21CollectiveEpilogueFwdINS6_IJS8_SA_S9_EEENS6_IJNS7_ILi1EEESI_SI_EEESC_SE_Li128ELb0ELb1ELb0ELb0EEENS1_30DynamicPersistentTileSchedulerILi128ELi128ELb0ELb1ELb0EEEEEEEEEvNT_6ParamsE)
        /*0128*/ 	.word	0x00000000


	//----- nvinfo : EIATTR_MIN_STACK_SIZE
	.align		4
.L_60:
        /*012c*/ 	.byte	0x04, 0x12
        /*012e*/ 	.short	(.L_62 - .L_61)
	.align		4
.L_61:
        /*0130*/ 	.word	index@(_ZN7cutlass13device_kernelIN5flash19enable_sm80_to_sm89INS1_16FlashAttnFwdSm80INS1_25CollectiveMainloopFwdSm80ILi4ELi1ELb0EN4cute5tupleIJNS5_1CILi128EEENS7_ILi112EEENS7_ILi64EEEEEELi64ENS_6half_tEfNS_4arch4Sm80ELb1ELb0ELb0ELb1ELb0ELb0ELb1ELb0EEENS1_21CollectiveEpilogueFwdINS6_IJS8_SA_S9_EEENS6_IJNS7_ILi1EEESI_SI_EEESC_SE_Li128ELb1ELb1ELb0ELb0EEENS1_19SingleTileSchedulerILb1ELb0ELb1ELi128EEEEEEEEEvNT_6ParamsE)
        /*0134*/ 	.word	0x00000000


	//----- nvinfo : EIATTR_MIN_STACK_SIZE
	.align		4
.L_62:
        /*0138*/ 	.byte	0x04, 0x12
        /*013a*/ 	.short	(.L_64 - .L_63)
	.align		4
.L_63:
        /*013c*/ 	.word	index@(_ZN7cutlass13device_kernelIN5flash19enable_sm80_to_sm89INS1_16FlashAttnFwdSm80INS1_25CollectiveMainloopFwdSm80ILi4ELi1ELb0EN4cute5tupleIJNS5_1CILi128EEENS7_ILi112EEENS7_ILi64EEEEEELi64ENS_6half_tEfNS_4arch4Sm80ELb1ELb0ELb0ELb1ELb0ELb1ELb1ELb0EEENS1_21CollectiveEpilogueFwdINS6_IJS8_SA_S9_EEENS6_IJNS7_ILi1EEESI_SI_EEESC_SE_Li128ELb1ELb1ELb0ELb0EEENS1_19SingleTileSchedulerILb1ELb0ELb1ELi128EEEEEEEEEvNT_6ParamsE)
        /*0140*/ 	.word	0x00000000
.L_64:


//--------------------- .nv.compat                --------------------------
	.section	.nv.compat,"",@"SHT_CUDA_COMPAT_INFO"
	.align	4
        /*0000*/ 	.byte	0x02, 0x09, 0x01, 0x00, 0x02, 0x02, 0x01, 0x00, 0x02, 0x05, 0x05, 0x00, 0x03, 0x07, 0x01, 0x01
        /*0010*/ 	.byte	0x02, 0x03, 0x00, 0x00, 0x02, 0x06, 0x01, 0x00, 0x04, 0x0b, 0x08, 0x00, 0x00, 0x00, 0x00, 0x00
        /*0020*/ 	.byte	0x00, 0x00, 0x00, 0x00


//--------------------- .nv.info._ZN7cutlass13device_kernelIN5flash19enable_sm80_to_sm89INS1_16FlashAttnFwdSm80INS1_25CollectiveMainloopFwdSm80ILi4ELi1ELb0EN4cute5tupleIJNS5_1CILi128EEENS7_ILi112EEENS7_ILi64EEEEEELi64ENS_6half_tEfNS_4arch4Sm80ELb0ELb0ELb0ELb0ELb0ELb0ELb1ELb0EEENS1_21CollectiveEpilogueFwdINS6_IJS8_SA_S9_EEENS6_IJNS7_ILi1EEESI_SI_EEESC_SE_Li128ELb0ELb1ELb0ELb0EEENS1_19SingleTileSchedulerILb0ELb0ELb1ELi128EEEEEEEEEvNT_6ParamsE --------------------------
	.section	.nv.info._ZN7cutlass13device_kernelIN5flash19enable_sm80_to_sm89INS1_16FlashAttnFwdSm80INS1_25CollectiveMainloopFwdSm80ILi4ELi1ELb0EN4cute5tupleIJNS5_1CILi128EEENS7_ILi112EEENS7_ILi64EEEEEELi64ENS_6half_tEfNS_4arch4Sm80ELb0ELb0ELb0ELb0ELb0ELb0ELb1ELb0EEENS1_21CollectiveEpilogueFwdINS6_IJS8_SA_S9_EEENS6_IJNS7_ILi1EEESI_SI_EEESC_SE_Li128ELb0ELb1ELb0ELb0EEENS1_19SingleTileSchedulerILb0ELb0ELb1ELi128EEEEEEEEEvNT_6ParamsE,"",@"SHT_CUDA_INFO"
	.sectionflags	@""
	.align	4


	//----- nvinfo : EIATTR_CUDA_API_VERSION
	.align		4
        /*0000*/ 	.byte	0x04, 0x37
        /*0002*/ 	.short	(.L_66 - .L_65)
.L_65:
        /*0004*/ 	.word	0x00000082


	//----- nvinfo : EIATTR_KPARAM_INFO
	.align		4
.L_66:
        /*0008*/ 	.byte	0x04, 0x17
        /*000a*/ 	.short	(.L_68 - .L_67)
.L_67:
        /*000c*/ 	.word	0x00000000
        /*0010*/ 	.short	0x0000
        /*0012*/ 	.short	0x0000
        /*0014*/ 	.byte	0x00, 0xf0, 0x61, 0x10


	//----- nvinfo : EIATTR_SPARSE_MMA_MASK
	.align		4
.L_68:
        /*0018*/ 	.byte	0x03, 0x50
        /*001a*/ 	.short	0x0000


	//----- nvinfo : EIATTR_MAXREG_COUNT
	.align		4
        /*001c*/ 	.byte	0x03, 0x1b
        /*001e*/ 	.short	0x00ff


	//----- nvinfo : EIATTR_MERCURY_ISA_VERSION
	.align		4
        /*0020*/ 	.byte	0x03, 0x5f
        /*0022*/ 	.short	0x0101


	//----- nvinfo : EIATTR_EXIT_INSTR_OFFSETS
	.align		4
        /*0024*/ 	.byte	0x04, 0x1c
        /*0026*/ 	.short	(.L_70 - .L_69)


	//   ....[0]....
.L_69:
        /*0028*/ 	.word	0x00000010


	//----- nvinfo : EIATTR_MAX_THREADS
	.align		4
.L_70:
        /*002c*/ 	.byte	0x04, 0x05
        /*002e*/ 	.short	(.L_72 - .L_71)
.L_71:
        /*0030*/ 	.word	0x00000080
        /*0034*/ 	.word	0x00000001
        /*0038*/ 	.word	0x00000001


	//----- nvinfo : EIATTR_CBANK_PARAM_SIZE
	.align		4
.L_72:
        /*003c*/ 	.byte	0x03, 0x19
        /*003e*/ 	.short	0x0418


	//----- nvinfo : EIATTR_PARAM_CBANK
	.align		4
        /*0040*/ 	.byte	0x04, 0x0a
        /*0042*/ 	.short	(.L_74 - .L_73)
	.align		4
.L_73:
        /*0044*/ 	.word	index@(.nv.constant0._ZN7cutlass13device_kernelIN5flash19enable_sm80_to_sm89INS1_16FlashAttnFwdSm80INS1_25CollectiveMainloopFwdSm80ILi4ELi1ELb0EN4cute5tupleIJNS5_1CILi128EEENS7_ILi112EEENS7_ILi64EEEEEELi64ENS_6half_tEfNS_4arch4Sm80ELb0ELb0ELb0ELb0ELb0ELb0ELb1ELb0EEENS1_21CollectiveEpilogueFwdINS6_IJS8_SA_S9_EEENS6_IJNS7_ILi1EEESI_SI_EEESC_SE_Li128ELb0ELb1ELb0ELb0EEENS1_19SingleTileSchedulerILb0ELb0ELb1ELi128EEEEEEEEEvNT_6ParamsE)
        /*0048*/ 	.short	0x0210
        /*004a*/ 	.short	0x0418


	//----- nvinfo : EIATTR_SW_WAR
	.align		4
.L_74:
        /*004c*/ 	.byte	0x04, 0x36
        /*004e*/ 	.short	(.L_76 - .L_75)
.L_75:
        /*0050*/ 	.word	0x00000008
.L_76:


//--------------------- .nv.info._ZN7cutlass13device_kernelIN5flash19enable_sm80_to_sm89INS1_16FlashAttnFwdSm80INS1_25CollectiveMainloopFwdSm80ILi4ELi1ELb0EN4cute5tupleIJNS5_1CILi128EEENS7_ILi112EEENS7_ILi64EEEEEELi64ENS_6half_tEfNS_4arch4Sm80ELb0ELb0ELb0ELb1ELb0ELb0ELb1ELb0EEENS1_21CollectiveEpilogueFwdINS6_IJS8_SA_S9_EEENS6_IJNS7_ILi1EEESI_SI_EEESC_SE_Li128ELb1ELb1ELb0ELb0EEENS1_19SingleTileSchedulerILb1ELb0ELb1ELi128EEEEEEEEEvNT_6ParamsE --------------------------
	.section	.nv.info._ZN7cutlass13device_kernelIN5flash19enable_sm80_to_sm89INS1_16FlashAttnFwdSm80INS1_25CollectiveMainloopFwdSm80ILi4ELi1ELb0EN4cute5tupleIJNS5_1CILi128EEENS7_ILi112EEENS7_ILi64EEEEEELi64ENS_6half_tEfNS_4arch4Sm80ELb0ELb0ELb0ELb1ELb0ELb0ELb1ELb0EEENS1_21CollectiveEpilogueFwdINS6_IJS8_SA_S9_EEENS6_IJNS7_ILi1EEESI_SI_EEESC_SE_Li128ELb1ELb1ELb0ELb0EEENS1_19SingleTileSchedulerILb1ELb0ELb1ELi128EEEEEEEEEvNT_6ParamsE,"",@"SHT_CUDA_INFO"
	.sectionflags	@""
	.align	4


	//----- nvinfo : EIATTR_CUDA_API_VERSION
	.align		4
        /*0000*/ 	.byte	0x04, 0x37
        /*0002*/ 	.short	(.L_78 - .L_77)
.L_77:
        /*0004*/ 	.word	0x00000082


	//----- nvinfo : EIATTR_KPARAM_INFO
	.align		4
.L_78:
        /*0008*/ 	.byte	0x04, 0x17
        /*000a*/ 	.short	(.L_80 - .L_79)
.L_79:
        /*000c*/ 	.word	0x00000000
        /*0010*/ 	.short	0x0000
        /*0012*/ 	.short	0x0000
        /*0014*/ 	.byte	0x00, 0xf0, 0x61, 0x10


	//----- nvinfo : EIATTR_SPARSE_MMA_MASK
	.align		4
.L_80:
        /*0018*/ 	.byte	0x03, 0x50
        /*001a*/ 	.short	0x0000


	//----- nvinfo : EIATTR_MAXREG_COUNT
	.align		4
        /*001c*/ 	.byte	0x03, 0x1b
        /*001e*/ 	.short	0x00ff


	//----- nvinfo : EIATTR_MERCURY_ISA_VERSION
	.align		4
        /*0020*/ 	.byte	0x03, 0x5f
        /*0022*/ 	.short	0x0101


	//----- nvinfo : EIATTR_EXIT_INSTR_OFFSETS
	.align		4
        /*0024*/ 	.byte	0x04, 0x1c
        /*0026*/ 	.short	(.L_82 - .L_81)


	//   ....[0]....
.L_81:
        /*0028*/ 	.word	0x00000010


	//----- nvinfo : EIATTR_MAX_THREADS
	.align		4
.L_82:
        /*002c*/ 	.byte	0x04, 0x05
        /*002e*/ 	.short	(.L_84 - .L_83)
.L_83:
        /*0030*/ 	.word	0x00000080
        /*0034*/ 	.word	0x00000001
        /*0038*/ 	.word	0x00000001


	//----- nvinfo : EIATTR_CBANK_PARAM_SIZE
	.align		4
.L_84:
        /*003c*/ 	.byte	0x03, 0x19
        /*003e*/ 	.short	0x0418


	//----- nvinfo : EIATTR_PARAM_CBANK
	.align		4
        /*0040*/ 	.byte	0x04, 0x0a
        /*0042*/ 	.short	(.L_86 - .L_85)
	.align		4
.L_85:
        /*0044*/ 	.word	index@(.nv.constant0._ZN7cutlass13device_kernelIN5flash19enable_sm80_to_sm89INS1_16FlashAttnFwdSm80INS1_25CollectiveMainloopFwdSm80ILi4ELi1ELb0EN4cute5tupleIJNS5_1CILi128EEENS7_ILi112EEENS7_ILi64EEEEEELi64ENS_6half_tEfNS_4arch4Sm80ELb0ELb0ELb0ELb1ELb0ELb0ELb1ELb0EEENS1_21CollectiveEpilogueFwdINS6_IJS8_SA_S9_EEENS6_IJNS7_ILi1EEESI_SI_EEESC_SE_Li128ELb1ELb1ELb0ELb0EEENS1_19SingleTileSchedulerILb1ELb0ELb1ELi128EEEEEEEEEvNT_6ParamsE)
        /*0048*/ 	.short	0x0210
        /*004a*/ 	.short	0x0418


	//----- nvinfo : EIATTR_SW_WAR
	.align		4
.L_86:
        /*004c*/ 	.byte	0x04, 0x36
        /*004e*/ 	.short	(.L_88 - .L_87)
.L_87:
        /*0050*/ 	.word	0x00000008
.L_88:


//--------------------- .nv.info._ZN7cutlass13device_kernelIN5flash19enable_sm80_to_sm89INS1_16FlashAttnFwdSm80INS1_25CollectiveMainloopFwdSm80ILi4ELi1ELb0EN4cute5tupleIJNS5_1CILi128EEENS7_ILi112EEENS7_ILi64EEEEEELi64ENS_6half_tEfNS_4arch4Sm80ELb0ELb0ELb0ELb1ELb0ELb1ELb1ELb0EEENS1_21CollectiveEpilogueFwdINS6_IJS8_SA_S9_EEENS6_IJNS7_ILi1EEESI_SI_EEESC_SE_Li128ELb1ELb1ELb0ELb0EEENS1_19SingleTileSchedulerILb1ELb0ELb1ELi128EEEEEEEEEvNT_6ParamsE --------------------------
	.section	.nv.info._ZN7cutlass13device_kernelIN5flash19enable_sm80_to_sm89INS1_16FlashAttnFwdSm80INS1_25CollectiveMainloopFwdSm80ILi4ELi1ELb0EN4cute5tupleIJNS5_1CILi128EEENS7_ILi112EEENS7_ILi64EEEEEELi64ENS_6half_tEfNS_4arch4Sm80ELb0ELb0ELb0ELb1ELb0ELb1ELb1ELb0EEENS1_21CollectiveEpilogueFwdINS6_IJS8_SA_S9_EEENS6_IJNS7_ILi1EEESI_SI_EEESC_SE_Li128ELb1ELb1ELb0ELb0EEENS1_19SingleTileSchedulerILb1ELb0ELb1ELi128EEEEEEEEEvNT_6ParamsE,"",@"SHT_CUDA_INFO"
	.sectionflags	@""
	.align	4


	//----- nvinfo : EIATTR_CUDA_API_VERSION
	.align		4
        /*0000*/ 	.byte	0x04, 0x37
        /*0002*/ 	.short	(.L_90 - .L_89)
.L_89:
        /*0004*/ 	.word	0x00000082


	//----- nvinfo : EIATTR_KPARAM_INFO
	.align		4
.L_90:
        /*0008*/ 	.byte	0x04, 0x17
        /*000a*/ 	.short	(.L_92 - .L_91)
.L_91:
        /*000c*/ 	.word	0x00000000
        /*0010*/ 	.short	0x0000
        /*0012*/ 	.short	0x0000
        /*0014*/ 	.byte	0x00, 0xf0, 0x61, 0x10


	//----- nvinfo : EIATTR_SPARSE_MMA_MASK
	.align		4
.L_92:
        /*0018*/ 	.byte	0x03, 0x50
        /*001a*/ 	.short	0x0000


	//----- nvinfo : EIATTR_MAXREG_COUNT
	.align		4
        /*001c*/ 	.byte	0x03, 0x1b
        /*001e*/ 	.short	0x00ff


	//----- nvinfo : EIATTR_MERCURY_ISA_VERSION
	.align		4
        /*0020*/ 	.byte	0x03, 0x5f
        /*0022*/ 	.short	0x0101


	//----- nvinfo : EIATTR_EXIT_INSTR_OFFSETS
	.align		4
        /*0024*/ 	.byte	0x04, 0x1c
        /*0026*/ 	.short	(.L_94 - .L_93)


	//   ....[0]....
.L_93:
        /*0028*/ 	.word	0x00000010


	//----- nvinfo : EIATTR_MAX_THREADS
	.align		4
.L_94:
        /*002c*/ 	.byte	0x04, 0x05
        /*002e*/ 	.short	(.L_96 - .L_95)
.L_95:
        /*0030*/ 	.word	0x00000080
        /*0034*/ 	.word	0x00000001
        /*0038*/ 	.word	0x00000001


	//----- nvinfo : EIATTR_CBANK_PARAM_SIZE
	.align		4
.L_96:
        /*003c*/ 	.byte	0x03, 0x19
        /*003e*/ 	.short	0x0418


	//----- nvinfo : EIATTR_PARAM_CBANK
	.align		4
        /*0040*/ 	.byte	0x04, 0x0a
        /*0042*/ 	.short	(.L_98 - .L_97)
	.align		4
.L_97:
        /*0044*/ 	.word	index@(.nv.constant0._ZN7cutlass13device_kernelIN5flash19enable_sm80_to_sm89INS1_16FlashAttnFwdSm80INS1_25CollectiveMainloopFwdSm80ILi4ELi1ELb0EN4cute5tupleIJNS5_1CILi128EEENS7_ILi112EEENS7_ILi64EEEEEELi64ENS_6half_tEfNS_4arch4Sm80ELb0ELb0ELb0ELb1ELb0ELb1ELb1ELb0EEENS1_21CollectiveEpilogueFwdINS6_IJS8_SA_S9_EEENS6_IJNS7_ILi1EEESI_SI_EEESC_SE_Li128ELb1ELb1ELb0ELb0EEENS1_19SingleTileSchedulerILb1ELb0ELb1ELi128EEEEEEEEEvNT_6ParamsE)
        /*0048*/ 	.short	0x0210
        /*004a*/ 	.short	0x0418


	//----- nvinfo : EIATTR_SW_WAR
	.align		4
.L_98:
        /*004c*/ 	.byte	0x04, 0x36
        /*004e*/ 	.short	(.L_100 - .L_99)
.L_99:
        /*0050*/ 	.word	0x00000008
.L_100:


//--------------------- .nv.info._ZN7cutlass13device_kernelIN5flash19enable_sm80_to_sm89INS1_16FlashAttnFwdSm80INS1_25CollectiveMainloopFwdSm80ILi4ELi1ELb0EN4cute5tupleIJNS5_1CILi128EEENS7_ILi96EEENS7_ILi64EEEEEELi64ENS_6half_tEfNS_4arch4Sm80ELb0ELb1ELb0ELb0ELb0ELb0ELb1ELb0EEENS1_21CollectiveEpilogueFwdINS6_IJS8_SA_S9_EEENS6_IJNS7_ILi1EEESI_SI_EEESC_SE_Li128ELb0ELb1ELb0ELb0EEENS1_19SingleTileSchedulerILb0ELb0ELb1ELi128EEEEEEEEEvNT_6ParamsE --------------------------
	.section	.nv.info._ZN7cutlass13device_kernelIN5flash19enable_sm80_to_sm89INS1_16FlashAttnFwdSm80INS1_25CollectiveMainloopFwdSm80ILi4ELi1ELb0EN4cute5tupleIJNS5_1CILi128EEENS7_ILi96EEENS7_ILi64EEEEEELi64ENS_6half_tEfNS_4arch4Sm80ELb0ELb1ELb0ELb0ELb0ELb0ELb1ELb0EEENS1_21CollectiveEpilogueFwdINS6_IJS8_SA_S9_EEENS6_IJNS7_ILi1EEESI_SI_EEESC_SE_Li128ELb0ELb1ELb0ELb0EEENS1_19SingleTileSchedulerILb0ELb0ELb1ELi128EEEEEEEEEvNT_6ParamsE,"",@"SHT_CUDA_INFO"
	.sectionflags	@""
	.align	4


	//----- nvinfo : EIATTR_CUDA_API_VERSION
	.align		4
        /*0000*/ 	.byte	0x04, 0x37
        /*0002*/ 	.short	(.L_102 - .L_101)
.L_101:
        /*0004*/ 	.word	0x00000082


	//----- nvinfo : EIATTR_KPARAM_INFO
	.align		4
.L_102:
        /*0008*/ 	.byte	0x04, 0x17
        /*000a*/ 	.short	(.L_104 - .L_103)
.L_103:
        /*000c*/ 	.word	0x00000000
        /*0010*/ 	.short	0x0000
        /*0012*/ 	.short	0x0000
        /*0014*/ 	.byte	0x00, 0xf0, 0x61, 0x10


	//----- nvinfo : EIATTR_SPARSE_MMA_MASK
	.align		4
.L_104:
        /*0018*/ 	.byte	0x03, 0x50
        /*001a*/ 	.short	0x0000


	//----- nvinfo : EIATTR_MAXREG_COUNT
	.align		4
        /*001c*/ 	.byte	0x03, 0x1b
        /*001e*/ 	.short	0x00ff


	//----- nvinfo : EIATTR_MERCURY_ISA_VERSION
	.align		4
        /*0020*/ 	.byte	0x03, 0x5f
        /*0022*/ 	.short	0x0101


	//----- nvinfo : EIATTR_EXIT_INSTR_OFFSETS
	.align		4
        /*0024*/ 	.byte	0x04, 0x1c
        /*0026*/ 	.short	(.L_106 - .L_105)


	//   ....[0]....
.L_105:
        /*0028*/ 	.word	0x00000010


	//----- nvinfo : EIATTR_MAX_THREADS
	.align		4
.L_106:
        /*002c*/ 	.byte	0x04, 0x05
        /*002e*/ 	.short	(.L_108 - .L_107)
.L_107:
        /*0030*/ 	.word	0x00000080
        /*0034*/ 	.word	0x00000001
        /*0038*/ 	.word	0x00000001


	//----- nvinfo : EIATTR_CBANK_PARAM_SIZE
	.align		4
.L_108:
        /*003c*/ 	.byte	0x03, 0x19
        /*003e*/ 	.short	0x0418


	//----- nvinfo : EIATTR_PARAM_CBANK
	.align		4
        /*0040*/ 	.byte	0x04, 0x0a
        /*0042*/ 	.short	(.L_110 - .L_109)
	.align		4
.L_109:
        /*0044*/ 	.word	index@(.nv.constant0._ZN7cutlass13device_kernelIN5flash19enable_sm80_to_sm89INS1_16FlashAttnFwdSm80INS1_25CollectiveMainloopFwdSm80ILi4ELi1ELb0EN4cute5tupleIJNS5_1CILi128EEENS7_ILi96EEENS7_ILi64EEEEEELi64ENS_6half_tEfNS_4arch4Sm80ELb0ELb1ELb0ELb0ELb0ELb0ELb1ELb0EEENS1_21CollectiveEpilogueFwdINS6_IJS8_SA_S9_EEENS6_IJNS7_ILi1EEESI_SI_EEESC_SE_Li128ELb0ELb1ELb0ELb0EEENS1_19SingleTileSchedulerILb0ELb0ELb1ELi128EEEEEEEEEvNT_6ParamsE)
        /*0048*/ 	.short	0x0210
        /*004a*/ 	.short	0x0418


	//----- nvinfo : EIATTR_SW_WAR
	.align		4
.L_110:
        /*004c*/ 	.byte	0x04, 0x36
        /*004e*/ 	.short	(.L_112 - .L_111)
.L_111:
        /*0050*/ 	.word	0x00000008
.L_112:


//--------------------- .nv.info._ZN7cutlass13device_kernelIN5flash19enable_sm80_to_sm89INS1_16FlashAttnFwdSm80INS1_25CollectiveMainloopFwdSm80ILi4ELi1ELb0EN4cute5tupleIJNS5_1CILi128EEENS7_ILi96EEENS7_ILi64EEEEEELi64ENS_6half_tEfNS_4arch4Sm80ELb0ELb1ELb0ELb1ELb0ELb0ELb1ELb0EEENS1_21CollectiveEpilogueFwdINS6_IJS8_SA_S9_EEENS6_IJNS7_ILi1EEESI_SI_EEESC_SE_Li128ELb1ELb1ELb0ELb0EEENS1_19SingleTileSchedulerILb1ELb0ELb1ELi128EEEEEEEEEvNT_6ParamsE --------------------------
	.section	.nv.info._ZN7cutlass13device_kernelIN5flash19enable_sm80_to_sm89INS1_16FlashAttnFwdSm80INS1_25CollectiveMainloopFwdSm80ILi4ELi1ELb0EN4cute5tupleIJNS5_1CILi128EEENS7_ILi96EEENS7_ILi64EEEEEELi64ENS_6half_tEfNS_4arch4Sm80ELb0ELb1ELb0ELb1ELb0ELb0ELb1ELb0EEENS1_21CollectiveEpilogueFwdINS6_IJS8_SA_S9_EEENS6_IJNS7_ILi1EEESI_SI_EEESC_SE_Li128ELb1ELb1ELb0ELb0EEENS1_19SingleTileSchedulerILb1ELb0ELb1ELi128EEEEEEEEEvNT_6ParamsE,"",@"SHT_CUDA_INFO"
	.sectionflags	@""
	.align	4


	//----- nvinfo : EIATTR_CUDA_API_VERSION
	.align		4
        /*0000*/ 	.byte	0x04, 0x37
        /*0002*/ 	.short	(.L_114 - .L_113)
.L_113:
        /*0004*/ 	.word	0x00000082


	//----- nvinfo : EIATTR_KPARAM_INFO
	.align		4
.L_114:
        /*0008*/ 	.byte	0x04, 0x17
        /*000a*/ 	.short	(.L_116 - .L_115)
.L_115:
        /*000c*/ 	.word	0x00000000
        /*0010*/ 	.short	0x0000
        /*0012*/ 	.short	0x0000
        /*0014*/ 	.byte	0x00, 0xf0, 0x61, 0x10


	//----- nvinfo : EIATTR_SPARSE_MMA_MASK
	.align		4
.L_116:
        /*0018*/ 	.byte	0x03, 0x50
        /*001a*/ 	.short	0x0000


	//----- nvinfo : EIATTR_MAXREG_COUNT
	.align		4
        /*001c*/ 	.byte	0x03, 0x1b
        /*001e*/ 	.short	0x00ff


	//----- nvinfo : EIATTR_MERCURY_ISA_VERSION
	.align		4
        /*0020*/ 	.byte	0x03, 0x5f
        /*0022*/ 	.short	0x0101


	//----- nvinfo : EIATTR_EXIT_INSTR_OFFSETS
	.align		4
        /*0024*/ 	.byte	0x04, 0x1c
        /*0026*/ 	.short	(.L_118 - .L_117)


	//   ....[0]....
.L_117:
        /*0028*/ 	.word	0x00000010


	//----- nvinfo : EIATTR_MAX_THREADS
	.align		4
.L_118:
        /*002c*/ 	.byte	0x04, 0x05
        /*002e*/ 	.short	(.L_120 - .L_119)
.L_119:
        /*0030*/ 	.word	0x00000080
        /*0034*/ 	.word	0x00000001
        /*0038*/ 	.word	0x00000001


	//----- nvinfo : EIATTR_CBANK_PARAM_SIZE
	.align		4
.L_120:
        /*003c*/ 	.byte	0x03, 0x19
        /*003e*/ 	.short	0x0418


	//----- nvinfo : EIATTR_PARAM_CBANK
	.align		4
        /*0040*/ 	.byte	0x04, 0x0a
        /*0042*/ 	.short	(.L_122 - .L_121)
	.align		4
.L_121:
        /*0044*/ 	.word	index@(.nv.constant0._ZN7cutlass13device_kernelIN5flash19enable_sm80_to_sm89INS1_16FlashAttnFwdSm80INS1_25CollectiveMainloopFwdSm80ILi4ELi1ELb0EN4cute5tupleIJNS5_1CILi128EEENS7_ILi96EEENS7_ILi64EEEEEELi64ENS_6half_tEfNS_4arch4Sm80ELb0ELb1ELb0ELb1ELb0ELb0ELb1ELb0EEENS1_21CollectiveEpilogueFwdINS6_IJS8_SA_S9_EEENS6_IJNS7_ILi1EEESI_SI_EEESC_SE_Li128ELb1ELb1ELb0ELb0EEENS1_19SingleTileSchedulerILb1ELb0ELb1ELi128EEEEEEEEEvNT_6ParamsE)
        /*0048*/ 	.short	0x0210
        /*004a*/ 	.short	0x0418


	//----- nvinfo : EIATTR_SW_WAR
	.align		4
.L_122:
        /*004c*/ 	.byte	0x04, 0x36
        /*004e*/ 	.short	(.L_124 - .L_123)
.L_123:
        /*0050*/ 	.word	0x00000008
.L_124:


//--------------------- .nv.info._ZN7cutlass13device_kernelIN5flash19enable_sm80_to_sm89INS1_16FlashAttnFwdSm80INS1_25CollectiveMainloopFwdSm80ILi4ELi1ELb0EN4cute5tupleIJNS5_1CILi128EEENS7_ILi96EEENS7_ILi64EEEEEELi64ENS_6half_tEfNS_4arch4Sm80ELb0ELb1ELb0ELb1ELb0ELb1ELb1ELb0EEENS1_21CollectiveEpilogueFwdINS6_IJS8_SA_S9_EEENS6_IJNS7_ILi1EEESI_SI_EEESC_SE_Li128ELb1ELb1ELb0ELb0EEENS1_19SingleTileSchedulerILb1ELb0ELb1ELi128EEEEEEEEEvNT_6ParamsE --------------------------
	.section	.nv.info._ZN7cutlass13device_kernelIN5flash19enable_sm80_to_sm89INS1_16FlashAttnFwdSm80INS1_25CollectiveMainloopFwdSm80ILi4ELi1ELb0EN4cute5tupleIJNS5_1CILi128EEENS7_ILi96EEENS7_ILi64EEEEEELi64ENS_6half_tEfNS_4arch4Sm80ELb0ELb1ELb0ELb1ELb0ELb1ELb1ELb0EEENS1_21CollectiveEpilogueFwdINS6_IJS8_SA_S9_EEENS6_IJNS7_ILi1EEESI_SI_EEESC_SE_Li128ELb1ELb1ELb0ELb0EEENS1_19SingleTileSchedulerILb1ELb0ELb1ELi128EEEEEEEEEvNT_6ParamsE,"",@"SHT_CUDA_INFO"
	.sectionflags	@""
	.align	4


	//----- nvinfo : EIATTR_CUDA_API_VERSION
	.align		4
        /*0000*/ 	.byte	0x04, 0x37
        /*0002*/ 	.short	(.L_126 - .L_125)
.L_125:
        /*0004*/ 	.word	0x00000082


	//----- nvinfo : EIATTR_KPARAM_INFO
	.align		4
.L_126:
        /*0008*/ 	.byte	0x04, 0x17
        /*000a*/ 	.short	(.L_128 - .L_127)
.L_127:
        /*000c*/ 	.word	0x00000000
        /*0010*/ 	.short	0x0000
        /*0012*/ 	.short	0x0000
        /*0014*/ 	.byte	0x00, 0xf0, 0x61, 0x10


	//----- nvinfo : EIATTR_SPARSE_MMA_MASK
	.align		4
.L_128:
        /*0018*/ 	.byte	0x03, 0x50
        /*001a*/ 	.short	0x0000


	//----- nvinfo : EIATTR_MAXREG_COUNT
	.align		4
        /*001c*/ 	.byte	0x03, 0x1b
        /*001e*/ 	.short	0x00ff


	//----- nvinfo : EIATTR_MERCURY_ISA_VERSION
	.align		4
        /*0020*/ 	.byte	0x03, 0x5f
        /*0022*/ 	.short	0x0101


	//----- nvinfo : EIATTR_EXIT_INSTR_OFFSETS
	.align		4
        /*0024*/ 	.byte	0x04, 0x1c
        /*0026*/ 	.short	(.L_130 - .L_129)


	//   ....[0]....
.L_129:
        /*0028*/ 	.word	0x00000010


	//----- nvinfo : EIATTR_MAX_THREADS
	.align		4
.L_130:
        /*002c*/ 	.byte	0x04, 0x05
        /*002e*/ 	.short	(.L_132 - .L_131)
.L_131:
        /*0030*/ 	.word	0x00000080
        /*0034*/ 	.word	0x00000001
        /*0038*/ 	.word	0x00000001


	//----- nvinfo : EIATTR_CBANK_PARAM_SIZE
	.align		4
.L_132:
        /*003c*/ 	.byte	0x03, 0x19
        /*003e*/ 	.short	0x0418


	//----- nvinfo : EIATTR_PARAM_CBANK
	.align		4
        /*0040*/ 	.byte	0x04, 0x0a
        /*0042*/ 	.short	(.L_134 - .L_133)
	.align		4
.L_133:
        /*0044*/ 	.word	index@(.nv.constant0._ZN7cutlass13device_kernelIN5flash19enable_sm80_to_sm89INS1_16FlashAttnFwdSm80INS1_25CollectiveMainloopFwdSm80ILi4ELi1ELb0EN4cute5tupleIJNS5_1CILi128EEENS7_ILi96EEENS7_ILi64EEEEEELi64ENS_6half_tEfNS_4arch4Sm80ELb0ELb1ELb0ELb1ELb0ELb1ELb1ELb0EEENS1_21CollectiveEpilogueFwdINS6_IJS8_SA_S9_EEENS6_IJNS7_ILi1EEESI_SI_EEESC_SE_Li128ELb1ELb1ELb0ELb0EEENS1_19SingleTileSchedulerILb1ELb0ELb1ELi128EEEEEEEEEvNT_6ParamsE)
        /*0048*/ 	.short	0x0210
        /*004a*/ 	.short	0x0418


	//----- nvinfo : EIATTR_SW_WAR
	.align		4
.L_134:
        /*004c*/ 	.byte	0x04, 0x36
        /*004e*/ 	.short	(.L_136 - .L_135)
.L_135:
        /*0050*/ 	.word	0x00000008
.L_136:


//--------------------- .nv.info._ZN7cutlass13device_kernelIN5flash19enable_sm80_to_sm89INS1_16FlashAttnFwdSm80INS1_25CollectiveMainloopFwdSm80ILi4ELi1ELb0EN4cute5tupleIJNS5_1CILi128EEENS7_ILi112EEENS7_ILi64EEEEEELi64ENS_6half_tEfNS_4arch4Sm80ELb1ELb0ELb0ELb0ELb0ELb0ELb1ELb0EEENS1_21CollectiveEpilogueFwdINS6_IJS8_SA_S9_EEENS6_IJNS7_ILi1EEESI_SI_EEESC_SE_Li128ELb0ELb1ELb0ELb0EEENS1_30DynamicPersistentTileSchedulerILi128ELi128ELb0ELb1ELb0EEEEEEEEEvNT_6ParamsE --------------------------
	.section	.nv.info._ZN7cutlass13device_kernelIN5flash19enable_sm80_to_sm89INS1_16FlashAttnFwdSm80INS1_25CollectiveMainloopFwdSm80ILi4ELi1ELb0EN4cute5tupleIJNS5_1CILi128EEENS7_ILi112EEENS7_ILi64EEEEEELi64ENS_6half_tEfNS_4arch4Sm80ELb1ELb0ELb0ELb0ELb0ELb0ELb1ELb0EEENS1_21CollectiveEpilogueFwdINS6_IJS8_SA_S9_EEENS6_IJNS7_ILi1EEESI_SI_EEESC_SE_Li128ELb0ELb1ELb0ELb0EEENS1_30DynamicPersistentTileSchedulerILi128ELi128ELb0ELb1ELb0EEEEEEEEEvNT_6ParamsE,"",@"SHT_CUDA_INFO"
	.sectionflags	@""
	.align	4


	//----- nvinfo : EIATTR_CUDA_API_VERSION
	.align		4
        /*0000*/ 	.byte	0x04, 0x37
        /*0002*/ 	.short	(.L_138 - .L_137)
.L_137:
        /*0004*/ 	.word	0x00000082


	//----- nvinfo : EIATTR_KPARAM_INFO
	.align		4
.L_138:
        /*0008*/ 	.byte	0x04, 0x17
        /*000a*/ 	.short	(.L_140 - .L_139)
.L_139:
        /*000c*/ 	.word	0x00000000
        /*0010*/ 	.short	0x0000
        /*0012*/ 	.short	0x0000
        /*0014*/ 	.byte	0x00, 0xf0, 0xa1, 0x10


	//----- nvinfo : EIATTR_SPARSE_MMA_MASK
	.align		4
.L_140:
        /*0018*/ 	.byte	0x03, 0x50
        /*001a*/ 	.short	0x0000


	//----- nvinfo : EIATTR_MAXREG_COUNT
	.align		4
        /*001c*/ 	.byte	0x03, 0x1b
        /*001e*/ 	.short	0x00ff


	//----- nvinfo : EIATTR_MERCURY_ISA_VERSION
	.align		4
        /*0020*/ 	.byte	0x03, 0x5f
        /*0022*/ 	.short	0x0101


	//----- nvinfo : EIATTR_EXIT_INSTR_OFFSETS
	.align		4
        /*0024*/ 	.byte	0x04, 0x1c
        /*0026*/ 	.short	(.L_142 - .L_141)


	//   ....[0]....
.L_141:
        /*0028*/ 	.word	0x00000010


	//----- nvinfo : EIATTR_MAX_THREADS
	.align		4
.L_142:
        /*002c*/ 	.byte	0x04, 0x05
        /*002e*/ 	.short	(.L_144 - .L_143)
.L_143:
        /*0030*/ 	.word	0x00000080
        /*0034*/ 	.word	0x00000001
        /*0038*/ 	.word	0x00000001


	//----- nvinfo : EIATTR_CBANK_PARAM_SIZE
	.align		4
.L_144:
        /*003c*/ 	.byte	0x03, 0x19
        /*003e*/ 	.short	0x0428


	//----- nvinfo : EIATTR_PARAM_CBANK
	.align		4
        /*0040*/ 	.byte	0x04, 0x0a
        /*0042*/ 	.short	(.L_146 - .L_145)
	.align		4
.L_145:
        /*0044*/ 	.word	index@(.nv.constant0._ZN7cutlass13device_kernelIN5flash19enable_sm80_to_sm89INS1_16FlashAttnFwdSm80INS1_25CollectiveMainloopFwdSm80ILi4ELi1ELb0EN4cute5tupleIJNS5_1CILi128EEENS7_ILi112EEENS7_ILi64EEEEEELi64ENS_6half_tEfNS_4arch4Sm80ELb1ELb0ELb0ELb0ELb0ELb0ELb1ELb0EEENS1_21CollectiveEpilogueFwdINS6_IJS8_SA_S9_EEENS6_IJNS7_ILi1EEESI_SI_EEESC_SE_Li128ELb0ELb1ELb0ELb0EEENS1_30DynamicPersistentTileSchedulerILi128ELi128ELb0ELb1ELb0EEEEEEEEEvNT_6ParamsE)
        /*0048*/ 	.short	0x0210
        /*004a*/ 	.short	0x0428


	//----- nvinfo : EIATTR_SW_WAR
	.align		4
.L_146:
        /*004c*/ 	.byte	0x04, 0x36
        /*004e*/ 	.short	(.L_148 - .L_147)
.L_147:
        /*0050*/ 	.word	0x00000008
.L_148:


//--------------------- .nv.info._ZN7cutlass13device_kernelIN5flash19enable_sm80_to_sm89INS1_16FlashAttnFwdSm80INS1_25CollectiveMainloopFwdSm80ILi4ELi1ELb0EN4cute5tupleIJNS5_1CILi128EEENS7_ILi112EEENS7_ILi64EEEEEELi64ENS_6half_tEfNS_4arch4Sm80ELb1ELb0ELb0ELb1ELb0ELb0ELb1ELb0EEENS1_21CollectiveEpilogueFwdINS6_IJS8_SA_S9_EEENS6_IJNS7_ILi1EEESI_SI_EEESC_SE_Li128ELb1ELb1ELb0ELb0EEENS1_19SingleTileSchedulerILb1ELb0ELb1ELi128EEEEEEEEEvNT_6ParamsE --------------------------
	.section	.nv.info._ZN7cutlass13device_kernelIN5flash19enable_sm80_to_sm89INS1_16FlashAttnFwdSm80INS1_25CollectiveMainloopFwdSm80ILi4ELi1ELb0EN4cute5tupleIJNS5_1CILi128EEENS7_ILi112EEENS7_ILi64EEEEEELi64ENS_6half_tEfNS_4arch4Sm80ELb1ELb0ELb0ELb1ELb0ELb0ELb1ELb0EEENS1_21CollectiveEpilogueFwdINS6_IJS8_SA_S9_EEENS6_IJNS7_ILi1EEESI_SI_EEESC_SE_Li128ELb1ELb1ELb0ELb0EEENS1_19SingleTileSchedulerILb1ELb0ELb1ELi128EEEEEEEEEvNT_6ParamsE,"",@"SHT_CUDA_INFO"
	.sectionflags	@""
	.align	4


	//----- nvinfo : EIATTR_CUDA_API_VERSION
	.align		4
        /*0000*/ 	.byte	0x04, 0x37
        /*0002*/ 	.short	(.L_150 - .L_149)
.L_149:
        /*0004*/ 	.word	0x00000082


	//----- nvinfo : EIATTR_KPARAM_INFO
	.align		4
.L_150:
        /*0008*/ 	.byte	0x04, 0x17
        /*000a*/ 	.short	(.L_152 - .L_151)
.L_151:
        /*000c*/ 	.word	0x00000000
        /*0010*/ 	.short	0x0000
        /*0012*/ 	.short	0x0000
        /*0014*/ 	.byte	0x00, 0xf0, 0x61, 0x10


	//----- nvinfo : EIATTR_SPARSE_MMA_MASK
	.align		4
.L_152:
        /*0018*/ 	.byte	0x03, 0x50
        /*001a*/ 	.short	0x0000


	//----- nvinfo : EIATTR_MAXREG_COUNT
	.align		4
        /*001c*/ 	.byte	0x03, 0x1b
        /*001e*/ 	.short	0x00ff


	//----- nvinfo : EIATTR_MERCURY_ISA_VERSION
	.align		4
        /*0020*/ 	.byte	0x03, 0x5f
        /*0022*/ 	.short	0x0101


	//----- nvinfo : EIATTR_EXIT_INSTR_OFFSETS
	.align		4
        /*0024*/ 	.byte	0x04, 0x1c
        /*0026*/ 	.short	(.L_154 - .L_153)


	//   ....[0]....
.L_153:
        /*0028*/ 	.word	0x00000010


	//----- nvinfo : EIATTR_MAX_THREADS
	.align		4
.L_154:
        /*002c*/ 	.byte	0x04, 0x05
        /*002e*/ 	.short	(.L_156 - .L_155)
.L_155:
        /*0030*/ 	.word	0x00000080
        /*0034*/ 	.word	0x00000001
        /*0038*/ 	.word	0x00000001


	//----- nvinfo : EIATTR_CBANK_PARAM_SIZE
	.align		4
.L_156:
        /*003c*/ 	.byte	0x03, 0x19
        /*003e*/ 	.short	0x0418


	//----- nvinfo : EIATTR_PARAM_CBANK
	.align		4
        /*0040*/ 	.byte	0x04, 0x0a
        /*0042*/ 	.short	(.L_158 - .L_157)
	.align		4
.L_157:
        /*0044*/ 	.word	index@(.nv.constant0._ZN7cutlass13device_kernelIN5flash19enable_sm80_to_sm89INS1_16FlashAttnFwdSm80INS1_25CollectiveMainloopFwdSm80ILi4ELi1ELb0EN4cute5tupleIJNS5_1CILi128EEENS7_ILi112EEENS7_ILi64EEEEEELi64ENS_6half_tEfNS_4arch4Sm80ELb1ELb0ELb0ELb1ELb0ELb0ELb1ELb0EEENS1_21CollectiveEpilogueFwdINS6_IJS8_SA_S9_EEENS6_IJNS7_ILi1EEESI_SI_EEESC_SE_Li128ELb1ELb1ELb0ELb0EEENS1_19SingleTileSchedulerILb1ELb0ELb1ELi128EEEEEEEEEvNT_6ParamsE)
        /*0048*/ 	.short	0x0210
        /*004a*/ 	.short	0x0418


	//----- nvinfo : EIATTR_SW_WAR
	.align		4
.L_158:
        /*004c*/ 	.byte	0x04, 0x36
        /*004e*/ 	.short	(.L_160 - .L_159)
.L_159:
        /*0050*/ 	.word	0x00000008
.L_160:


//--------------------- .nv.info._ZN7cutlass13device_kernelIN5flash19enable_sm80_to_sm89INS1_16FlashAttnFwdSm80INS1_25CollectiveMainloopFwdSm80ILi4ELi1ELb0EN4cute5tupleIJNS5_1CILi128EEENS7_ILi112EEENS7_ILi64EEEEEELi64ENS_6half_tEfNS_4arch4Sm80ELb1ELb0ELb0ELb1ELb0ELb1ELb1ELb0EEENS1_21CollectiveEpilogueFwdINS6_IJS8_SA_S9_EEENS6_IJNS7_ILi1EEESI_SI_EEESC_SE_Li128ELb1ELb1ELb0ELb0EEENS1_19SingleTileSchedulerILb1ELb0ELb1ELi128EEEEEEEEEvNT_6ParamsE --------------------------
	.section	.nv.info._ZN7cutlass13device_kernelIN5flash19enable_sm80_to_sm89INS1_16FlashAttnFwdSm80INS1_25CollectiveMainloopFwdSm80ILi4ELi1ELb0EN4cute5tupleIJNS5_1CILi128EEENS7_ILi112EEENS7_ILi64EEEEEELi64ENS_6half_tEfNS_4arch4Sm80ELb1ELb0ELb0ELb1ELb0ELb1ELb1ELb0EEENS1_21CollectiveEpilogueFwdINS6_IJS8_SA_S9_EEENS6_IJNS7_ILi1EEESI_SI_EEESC_SE_Li128ELb1ELb1ELb0ELb0EEENS1_19SingleTileSchedulerILb1ELb0ELb1ELi128EEEEEEEEEvNT_6ParamsE,"",@"SHT_CUDA_INFO"
	.sectionflags	@""
	.align	4


	//----- nvinfo : EIATTR_CUDA_API_VERSION
	.align		4
        /*0000*/ 	.byte	0x04, 0x37
        /*0002*/ 	.short	(.L_162 - .L_161)
.L_161:
        /*0004*/ 	.word	0x00000082


	//----- nvinfo : EIATTR_KPARAM_INFO
	.align		4
.L_162:
        /*0008*/ 	.byte	0x04, 0x17
        /*000a*/ 	.short	(.L_164 - .L_163)
.L_163:
        /*000c*/ 	.word	0x00000000
        /*0010*/ 	.short	0x0000
        /*0012*/ 	.short	0x0000
        /*0014*/ 	.byte	0x00, 0xf0, 0x61, 0x10


	//----- nvinfo : EIATTR_SPARSE_MMA_MASK
	.align		4
.L_164:
        /*0018*/ 	.byte	0x03, 0x50
        /*001a*/ 	.short	0x0000


	//----- nvinfo : EIATTR_MAXREG_COUNT
	.align		4
        /*001c*/ 	.byte	0x03, 0x1b
        /*001e*/ 	.short	0x00ff


	//----- nvinfo : EIATTR_MERCURY_ISA_VERSION
	.align		4
        /*0020*/ 	.byte	0x03, 0x5f
        /*0022*/ 	.short	0x0101


	//----- nvinfo : EIATTR_EXIT_INSTR_OFFSETS
	.align		4
        /*0024*/ 	.byte	0x04, 0x1c
        /*0026*/ 	.short	(.L_166 - .L_165)


	//   ....[0]....
.L_165:
        /*0028*/ 	.word	0x00000010


	//----- nvinfo : EIATTR_MAX_THREADS
	.align		4
.L_166:
        /*002c*/ 	.byte	0x04, 0x05
        /*002e*/ 	.short	(.L_168 - .L_167)
.L_167:
        /*0030*/ 	.word	0x00000080
        /*0034*/ 	.word	0x00000001
        /*0038*/ 	.word	0x00000001


	//----- nvinfo : EIATTR_CBANK_PARAM_SIZE
	.align		4
.L_168:
        /*003c*/ 	.byte	0x03, 0x19
        /*003e*/ 	.short	0x0418


	//----- nvinfo : EIATTR_PARAM_CBANK
	.align		4
        /*0040*/ 	.byte	0x04, 0x0a
        /*0042*/ 	.short	(.L_170 - .L_169)
	.align		4
.L_169:
        /*0044*/ 	.word	index@(.nv.constant0._ZN7cutlass13device_kernelIN5flash19enable_sm80_to_sm89INS1_16FlashAttnFwdSm80INS1_25CollectiveMainloopFwdSm80ILi4ELi1ELb0EN4cute5tupleIJNS5_1CILi128EEENS7_ILi112EEENS7_ILi64EEEEEELi64ENS_6half_tEfNS_4arch4Sm80ELb1ELb0ELb0ELb1ELb0ELb1ELb1ELb0EEENS1_21CollectiveEpilogueFwdINS6_IJS8_SA_S9_EEENS6_IJNS7_ILi1EEESI_SI_EEESC_SE_Li128ELb1ELb1ELb0ELb0EEENS1_19SingleTileSchedulerILb1ELb0ELb1ELi128EEEEEEEEEvNT_6ParamsE)
        /*0048*/ 	.short	0x0210
        /*004a*/ 	.short	0x0418


	//----- nvinfo : EIATTR_SW_WAR
	.align		4
.L_170:
        /*004c*/ 	.byte	0x04, 0x36
        /*004e*/ 	.short	(.L_172 - .L_171)
.L_171:
        /*0050*/ 	.word	0x00000008
.L_172:


//--------------------- .nv.callgraph             --------------------------
	.section	.nv.callgraph,"",@"SHT_CUDA_CALLGRAPH"
	.align	4
	.sectionentsize	8
	.align		4
        /*0000*/ 	.word	0x00000000
	.align		4
        /*0004*/ 	.word	0xffffffff
	.align		4
        /*0008*/ 	.word	0x00000000
	.align		4
        /*000c*/ 	.word	0xfffffffe
	.align		4
        /*0010*/ 	.word	0x00000000
	.align		4
        /*0014*/ 	.word	0xfffffffd
	.align		4
        /*0018*/ 	.word	0x00000000
	.align		4
        /*001c*/ 	.word	0xfffffffc


//--------------------- .nv.constant4             --------------------------
	.section	.nv.constant4,"a",@progbits
	.align	8
	.align		8
.nv.constant4:
        /*0000*/ 	.dword	_ZN65_INTERNAL_aea7c052_29_flash_fwd_hdim64_fp16_sm80_cu_21e1f8cb_33834cuda3std3__45__cpo5beginE
	.align		8
        /*0008*/ 	.dword	_ZN65_INTERNAL_aea7c052_29_flash_fwd_hdim64_fp16_sm80_cu_21e1f8cb_33834cuda3std3__45__cpo3endE
	.align		8
        /*0010*/ 	.dword	_ZN65_INTERNAL_aea7c052_29_flash_fwd_hdim64_fp16_sm80_cu_21e1f8cb_33834cuda3std3__45__cpo6cbeginE
	.align		8
        /*0018*/ 	.dword	_ZN65_INTERNAL_aea7c052_29_flash_fwd_hdim64_fp16_sm80_cu_21e1f8cb_33834cuda3std3__45__cpo4cendE
	.align		8
        /*0020*/ 	.dword	_ZN65_INTERNAL_aea7c052_29_flash_fwd_hdim64_fp16_sm80_cu_21e1f8cb_33834cuda3std3__467_GLOBAL__N__aea7c052_29_flash_fwd_hdim64_fp16_sm80_cu_21e1f8cb_33836ignoreE
	.align		8
        /*0028*/ 	.dword	_ZN65_INTERNAL_aea7c052_29_flash_fwd_hdim64_fp16_sm80_cu_21e1f8cb_33834cuda3std3__419piecewise_constructE
	.align		8
        /*0030*/ 	.dword	_ZN65_INTERNAL_aea7c052_29_flash_fwd_hdim64_fp16_sm80_cu_21e1f8cb_33834cuda3std3__48in_placeE
	.align		8
        /*0038*/ 	.dword	_ZN65_INTERNAL_aea7c052_29_flash_fwd_hdim64_fp16_sm80_cu_21e1f8cb_33834cuda3std6ranges3__45__cpo4swapE
	.align		8
        /*0040*/ 	.dword	_ZN65_INTERNAL_aea7c052_29_flash_fwd_hdim64_fp16_sm80_cu_21e1f8cb_33834cuda3std6ranges3__45__cpo9iter_moveE
	.align		8
        /*0048*/ 	.dword	_ZN65_INTERNAL_aea7c052_29_flash_fwd_hdim64_fp16_sm80_cu_21e1f8cb_33834cute7productE
	.align		8
        /*0050*/ 	.dword	_ZN65_INTERNAL_aea7c052_29_flash_fwd_hdim64_fp16_sm80_cu_21e1f8cb_33834cute1_E


//--------------------- .text._ZN7cutlass13device_kernelIN5flash19enable_sm80_to_sm89INS1_16FlashAttnFwdSm80INS1_25CollectiveMainloopFwdSm80ILi4ELi1ELb0EN4cute5tupleIJNS5_1CILi128EEENS7_ILi112EEENS7_ILi64EEEEEELi64ENS_6half_tEfNS_4arch4Sm80ELb0ELb0ELb0ELb0ELb0ELb0ELb1ELb0EEENS1_21CollectiveEpilogueFwdINS6_IJS8_SA_S9_EEENS6_IJNS7_ILi1EEESI_SI_EEESC_SE_Li128ELb0ELb1ELb0ELb0EEENS1_19SingleTileSchedulerILb0ELb0ELb1ELi128EEEEEEEEEvNT_6ParamsE --------------------------
	.section	.text._ZN7cutlass13device_kernelIN5flash19enable_sm80_to_sm89INS1_16FlashAttnFwdSm80INS1_25CollectiveMainloopFwdSm80ILi4ELi1ELb0EN4cute5tupleIJNS5_1CILi128EEENS7_ILi112EEENS7_ILi64EEEEEELi64ENS_6half_tEfNS_4arch4Sm80ELb0ELb0ELb0ELb0ELb0ELb0ELb1ELb0EEENS1_21CollectiveEpilogueFwdINS6_IJS8_SA_S9_EEENS6_IJNS7_ILi1EEESI_SI_EEESC_SE_Li128ELb0ELb1ELb0ELb0EEENS1_19SingleTileSchedulerILb0ELb0ELb1ELi128EEEEEEEEEvNT_6ParamsE,"ax",@progbits
	.align	128
.text._ZN7cutlass13device_kernelIN5flash19enable_sm80_to_sm89INS1_16FlashAttnFwdSm80INS1_25CollectiveMainloopFwdSm80ILi4ELi1ELb0EN4cute5tupleIJNS5_1CILi128EEENS7_ILi112EEENS7_ILi64EEEEEELi64ENS_6half_tEfNS_4arch4Sm80ELb0ELb0ELb0ELb0ELb0ELb0ELb1ELb0EEENS1_21CollectiveEpilogueFwdINS6_IJS8_SA_S9_EEENS6_IJNS7_ILi1EEESI_SI_EEESC_SE_Li128ELb0ELb1ELb0ELb0EEENS1_19SingleTileSchedulerILb0ELb0ELb1ELi128EEEEEEEEEvNT_6ParamsE:
        .type           _ZN7cutlass13device_kernelIN5flash19enable_sm80_to_sm89INS1_16FlashAttnFwdSm80INS1_25CollectiveMainloopFwdSm80ILi4ELi1ELb0EN4cute5tupleIJNS5_1CILi128EEENS7_ILi112EEENS7_ILi64EEEEEELi64ENS_6half_tEfNS_4arch4Sm80ELb0ELb0ELb0ELb0ELb0ELb0ELb1ELb0EEENS1_21CollectiveEpilogueFwdINS6_IJS8_SA_S9_EEENS6_IJNS7_ILi1EEESI_SI_EEESC_SE_Li128ELb0ELb1ELb0ELb0EEENS1_19SingleTileSchedulerILb0ELb0ELb1ELi128EEEEEEEEEvNT_6ParamsE,@function
        .size           _ZN7cutlass13device_kernelIN5flash19enable_sm80_to_sm89INS1_16FlashAttnFwdSm80INS1_25CollectiveMainloopFwdSm80ILi4ELi1ELb0EN4cute5tupleIJNS5_1CILi128EEENS7_ILi112EEENS7_ILi64EEEEEELi64ENS_6half_tEfNS_4arch4Sm80ELb0ELb0ELb0ELb0ELb0ELb0ELb1ELb0EEENS1_21CollectiveEpilogueFwdINS6_IJS8_SA_S9_EEENS6_IJNS7_ILi1EEESI_SI_EEESC_SE_Li128ELb0ELb1ELb0ELb0EEENS1_19SingleTileSchedulerILb0ELb0ELb1ELi128EEEEEEEEEvNT_6ParamsE,(.L_x_9 - _ZN7cutlass13device_kernelIN5flash19enable_sm80_to_sm89INS1_16FlashAttnFwdSm80INS1_25CollectiveMainloopFwdSm80ILi4ELi1ELb0EN4cute5tupleIJNS5_1CILi128EEENS7_ILi112EEENS7_ILi64EEEEEELi64ENS_6half_tEfNS_4arch4Sm80ELb0ELb0ELb0ELb0ELb0ELb0ELb1ELb0EEENS1_21CollectiveEpilogueFwdINS6_IJS8_SA_S9_EEENS6_IJNS7_ILi1EEESI_SI_EEESC_SE_Li128ELb0ELb1ELb0ELb0EEENS1_19SingleTileSchedulerILb0ELb0ELb1ELi128EEEEEEEEEvNT_6ParamsE)
        .other          _ZN7cutlass13device_kernelIN5flash19enable_sm80_to_sm89INS1_16FlashAttnFwdSm80INS1_25CollectiveMainloopFwdSm80ILi4ELi1ELb0EN4cute5tupleIJNS5_1CILi128EEENS7_ILi112EEENS7_ILi64EEEEEELi64ENS_6half_tEfNS_4arch4Sm80ELb0ELb0ELb0ELb0ELb0ELb0ELb1ELb0EEENS1_21CollectiveEpilogueFwdINS6_IJS8_SA_S9_EEENS6_IJNS7_ILi1EEESI_SI_EEESC_SE_Li128ELb0ELb1ELb0ELb0EEENS1_19SingleTileSchedulerILb0ELb0ELb1ELi128EEEEEEEEEvNT_6ParamsE,@"STO_CUDA_ENTRY STV_DEFAULT"
_ZN7cutlass13device_kernelIN5flash19enable_sm80_to_sm89INS1_16FlashAttnFwdSm80INS1_25CollectiveMainloopFwdSm80ILi4ELi1ELb0EN4cute5tupleIJNS5_1CILi128EEENS7_ILi112EEENS7_ILi64EEEEEELi64ENS_6half_tEfNS_4arch4Sm80ELb0ELb0ELb0ELb0ELb0ELb0ELb1ELb0EEENS1_21CollectiveEpilogueFwdINS6_IJS8_SA_S9_EEENS6_IJNS7_ILi1EEESI_SI_EEESC_SE_Li128ELb0ELb1ELb0ELb0EEENS1_19SingleTileSchedulerILb0ELb0ELb1ELi128EEEEEEEEEvNT_6ParamsE:
[----:B------:R-:W-:Y:S01]  /*0000*/  LDC R1, c[0x0][0x28] ;  /* 0x00000a00ff017b82 */ /* 0x000fe20000000800 */
[----:B------:R-:W-:Y:S05]  /*0010*/  EXIT ;  /* 0x000000000000794d */ /* 0x000fea0003800000 */
.L_x_0:
[----:B------:R-:W-:-:S00]  /*0020*/  BRA `(.L_x_0) ;  /* 0xfffffffc00fc7947 */ /* 0x000fc0000383ffff */
[----:B------:R-:W-:-:S00]  /*0030*/  NOP ;  /* 0x0000000000007918 */ /* 0x000fc00000000000 */
        /* <DEDUP_REMOVED lines=12> */
.L_x_9:


//--------------------- .text._ZN7cutlass13device_kernelIN5flash19enable_sm80_to_sm89INS1_16FlashAttnFwdSm80INS1_25CollectiveMainloopFwdSm80ILi4ELi1ELb0EN4cute5tupleIJNS5_1CILi128EEENS7_ILi112EEENS7_ILi64EEEEEELi64ENS_6half_tEfNS_4arch4Sm80ELb0ELb0ELb0ELb1ELb0ELb0ELb1ELb0EEENS1_21CollectiveEpilogueFwdINS6_IJS8_SA_S9_EEENS6_IJNS7_ILi1EEESI_SI_EEESC_SE_Li128ELb1ELb1ELb0ELb0EEENS1_19SingleTileSchedulerILb1ELb0ELb1ELi128EEEEEEEEEvNT_6ParamsE --------------------------
	.section	.text._ZN7cutlass13device_kernelIN5flash19enable_sm80_to_sm89INS1_16FlashAttnFwdSm80INS1_25CollectiveMainloopFwdSm80ILi4ELi1ELb0EN4cute5tupleIJNS5_1CILi128EEENS7_ILi112EEENS7_ILi64EEEEEELi64ENS_6half_tEfNS_4arch4Sm80ELb0ELb0ELb0ELb1ELb0ELb0ELb1ELb0EEENS1_21CollectiveEpilogueFwdINS6_IJS8_SA_S9_EEENS6_IJNS7_ILi1EEESI_SI_EEESC_SE_Li128ELb1ELb1ELb0ELb0EEENS1_19SingleTileSchedulerILb1ELb0ELb1ELi128EEEEEEEEEvNT_6ParamsE,"ax",@progbits
	.align	128
.text._ZN7cutlass13device_kernelIN5flash19enable_sm80_to_sm89INS1_16FlashAttnFwdSm80INS1_25CollectiveMainloopFwdSm80ILi4ELi1ELb0EN4cute5tupleIJNS5_1CILi128EEENS7_ILi112EEENS7_ILi64EEEEEELi64ENS_6half_tEfNS_4arch4Sm80ELb0ELb0ELb0ELb1ELb0ELb0ELb1ELb0EEENS1_21CollectiveEpilogueFwdINS6_IJS8_SA_S9_EEENS6_IJNS7_ILi1EEESI_SI_EEESC_SE_Li128ELb1ELb1ELb0ELb0EEENS1_19SingleTileSchedulerILb1ELb0ELb1ELi128EEEEEEEEEvNT_6ParamsE:
        .type           _ZN7cutlass13device_kernelIN5flash19enable_sm80_to_sm89INS1_16FlashAttnFwdSm80INS1_25CollectiveMainloopFwdSm80ILi4ELi1ELb0EN4cute5tupleIJNS5_1CILi128EEENS7_ILi112EEENS7_ILi64EEEEEELi64ENS_6half_tEfNS_4arch4Sm80ELb0ELb0ELb0ELb1ELb0ELb0ELb1ELb0EEENS1_21CollectiveEpilogueFwdINS6_IJS8_SA_S9_EEENS6_IJNS7_ILi1EEESI_SI_EEESC_SE_Li128ELb1ELb1ELb0ELb0EEENS1_19SingleTileSchedulerILb1ELb0ELb1ELi128EEEEEEEEEvNT_6ParamsE,@function
        .size           _ZN7cutlass13device_kernelIN5flash19enable_sm80_to_sm89INS1_16FlashAttnFwdSm80INS1_25CollectiveMainloopFwdSm80ILi4ELi1ELb0EN4cute5tupleIJNS5_1CILi128EEENS7_ILi112EEENS7_ILi64EEEEEELi64ENS_6half_tEfNS_4arch4Sm80ELb0ELb0ELb0ELb1ELb0ELb0ELb1ELb0EEENS1_21CollectiveEpilogueFwdINS6_IJS8_SA_S9_EEENS6_IJNS7_ILi1EEESI_SI_EEESC_SE_Li128ELb1ELb1ELb0ELb0EEENS1_19SingleTileSchedulerILb1ELb0ELb1ELi128EEEEEEEEEvNT_6ParamsE,(.L_x_10 - _ZN7cutlass13device_kernelIN5flash19enable_sm80_to_sm89INS1_16FlashAttnFwdSm80INS1_25CollectiveMainloopFwdSm80ILi4ELi1ELb0EN4cute5tupleIJNS5_1CILi128EEENS7_ILi112EEENS7_ILi64EEEEEELi64ENS_6half_tEfNS_4arch4Sm80ELb0ELb0ELb0ELb1ELb0ELb0ELb1ELb0EEENS1_21CollectiveEpilogueFwdINS6_IJS8_SA_S9_EEENS6_IJNS7_ILi1EEESI_SI_EEESC_SE_Li128ELb1ELb1ELb0ELb0EEENS1_19SingleTileSchedulerILb1ELb0ELb1ELi128EEEEEEEEEvNT_6ParamsE)
        .other          _ZN7cutlass13device_kernelIN5flash19enable_sm80_to_sm89INS1_16FlashAttnFwdSm80INS1_25CollectiveMainloopFwdSm80ILi4ELi1ELb0EN4cute5tupleIJNS5_1CILi128EEENS7_ILi112EEENS7_ILi64EEEEEELi64ENS_6half_tEfNS_4arch4Sm80ELb0ELb0ELb0ELb1ELb0ELb0ELb1ELb0EEENS1_21CollectiveEpilogueFwdINS6_IJS8_SA_S9_EEENS6_IJNS7_ILi1EEESI_SI_EEESC_SE_Li128ELb1ELb1ELb0ELb0EEENS1_19SingleTileSchedulerILb1ELb0ELb1ELi128EEEEEEEEEvNT_6ParamsE,@"STO_CUDA_ENTRY STV_DEFAULT"
_ZN7cutlass13device_kernelIN5flash19enable_sm80_to_sm89INS1_16FlashAttnFwdSm80INS1_25CollectiveMainloopFwdSm80ILi4ELi1ELb0EN4cute5tupleIJNS5_1CILi128EEENS7_ILi112EEENS7_ILi64EEEEEELi64ENS_6half_tEfNS_4arch4Sm80ELb0ELb0ELb0ELb1ELb0ELb0ELb1ELb0EEENS1_21CollectiveEpilogueFwdINS6_IJS8_SA_S9_EEENS6_IJNS7_ILi1EEESI_SI_EEESC_SE_Li128ELb1ELb1ELb0ELb0EEENS1_19SingleTileSchedulerILb1ELb0ELb1ELi128EEEEEEEEEvNT_6ParamsE:
[----:B------:R-:W-:Y:S01]  /*0000*/  LDC R1, c[0x0][0x28] ;  /* 0x00000a00ff017b82 */ /* 0x000fe20000000800 */
[----:B------:R-:W-:Y:S05]  /*0010*/  EXIT ;  /* 0x000000000000794d */ /* 0x000fea0003800000 */
.L_x_1:
        /* <DEDUP_REMOVED lines=14> */
.L_x_10:


//--------------------- .text._ZN7cutlass13device_kernelIN5flash19enable_sm80_to_sm89INS1_16FlashAttnFwdSm80INS1_25CollectiveMainloopFwdSm80ILi4ELi1ELb0EN4cute5tupleIJNS5_1CILi128EEENS7_ILi112EEENS7_ILi64EEEEEELi64ENS_6half_tEfNS_4arch4Sm80ELb0ELb0ELb0ELb1ELb0ELb1ELb1ELb0EEENS1_21CollectiveEpilogueFwdINS6_IJS8_SA_S9_EEENS6_IJNS7_ILi1EEESI_SI_EEESC_SE_Li128ELb1ELb1ELb0ELb0EEENS1_19SingleTileSchedulerILb1ELb0ELb1ELi128EEEEEEEEEvNT_6ParamsE --------------------------
	.section	.text._ZN7cutlass13device_kernelIN5flash19enable_sm80_to_sm89INS1_16FlashAttnFwdSm80INS1_25CollectiveMainloopFwdSm80ILi4ELi1ELb0EN4cute5tupleIJNS5_1CILi128EEENS7_ILi112EEENS7_ILi64EEEEEELi64ENS_6half_tEfNS_4arch4Sm80ELb0ELb0ELb0ELb1ELb0ELb1ELb1ELb0EEENS1_21CollectiveEpilogueFwdINS6_IJS8_SA_S9_EEENS6_IJNS7_ILi1EEESI_SI_EEESC_SE_Li128ELb1ELb1ELb0ELb0EEENS1_19SingleTileSchedulerILb1ELb0ELb1ELi128EEEEEEEEEvNT_6ParamsE,"ax",@progbits
	.align	128
.text._ZN7cutlass13device_kernelIN5flash19enable_sm80_to_sm89INS1_16FlashAttnFwdSm80INS1_25CollectiveMainloopFwdSm80ILi4ELi1ELb0EN4cute5tupleIJNS5_1CILi128EEENS7_ILi112EEENS7_ILi64EEEEEELi64ENS_6half_tEfNS_4arch4Sm80ELb0ELb0ELb0ELb1ELb0ELb1ELb1ELb0EEENS1_21CollectiveEpilogueFwdINS6_IJS8_SA_S9_EEENS6_IJNS7_ILi1EEESI_SI_EEESC_SE_Li128ELb1ELb1ELb0ELb0EEENS1_19SingleTileSchedulerILb1ELb0ELb1ELi128EEEEEEEEEvNT_6ParamsE:
        .type           _ZN7cutlass13device_kernelIN5flash19enable_sm80_to_sm89INS1_16FlashAttnFwdSm80INS1_25CollectiveMainloopFwdSm80ILi4ELi1ELb0EN4cute5tupleIJNS5_1CILi128EEENS7_ILi112EEENS7_ILi64EEEEEELi64ENS_6half_tEfNS_4arch4Sm80ELb0ELb0ELb0ELb1ELb0ELb1ELb1ELb0EEENS1_21CollectiveEpilogueFwdINS6_IJS8_SA_S9_EEENS6_IJNS7_ILi1EEESI_SI_EEESC_SE_Li128ELb1ELb1ELb0ELb0EEENS1_19SingleTileSchedulerILb1ELb0ELb1ELi128EEEEEEEEEvNT_6ParamsE,@function
        .size           _ZN7cutlass13device_kernelIN5flash19enable_sm80_to_sm89INS1_16FlashAttnFwdSm80INS1_25CollectiveMainloopFwdSm80ILi4ELi1ELb0EN4cute5tupleIJNS5_1CILi128EEENS7_ILi112EEENS7_ILi64EEEEEELi64ENS_6half_tEfNS_4arch4Sm80ELb0ELb0ELb0ELb1ELb0ELb1ELb1ELb0EEENS1_21CollectiveEpilogueFwdINS6_IJS8_SA_S9_EEENS6_IJNS7_ILi1EEESI_SI_EEESC_SE_Li128ELb1ELb1ELb0ELb0EEENS1_19SingleTileSchedulerILb1ELb0ELb1ELi128EEEEEEEEEvNT_6ParamsE,(.L_x_11 - _ZN7cutlass13device_kernelIN5flash19enable_sm80_to_sm89INS1_16FlashAttnFwdSm80INS1_25CollectiveMainloopFwdSm80ILi4ELi1ELb0EN4cute5tupleIJNS5_1CILi128EEENS7_ILi112EEENS7_ILi64EEEEEELi64ENS_6half_tEfNS_4arch4Sm80ELb0ELb0ELb0ELb1ELb0ELb1ELb1ELb0EEENS1_21CollectiveEpilogueFwdINS6_IJS8_SA_S9_EEENS6_IJNS7_ILi1EEESI_SI_EEESC_SE_Li128ELb1ELb1ELb0ELb0EEENS1_19SingleTileSchedulerILb1ELb0ELb1ELi128EEEEEEEEEvNT_6ParamsE)
        .other          _ZN7cutlass13device_kernelIN5flash19enable_sm80_to_sm89INS1_16FlashAttnFwdSm80INS1_25CollectiveMainloopFwdSm80ILi4ELi1ELb0EN4cute5tupleIJNS5_1CILi128EEENS7_ILi112EEENS7_ILi64EEEEEELi64ENS_6half_tEfNS_4arch4Sm80ELb0ELb0ELb0ELb1ELb0ELb1ELb1ELb0EEENS1_21CollectiveEpilogueFwdINS6_IJS8_SA_S9_EEENS6_IJNS7_ILi1EEESI_SI_EEESC_SE_Li128ELb1ELb1ELb0ELb0EEENS1_19SingleTileSchedulerILb1ELb0ELb1ELi128EEEEEEEEEvNT_6ParamsE,@"STO_CUDA_ENTRY STV_DEFAULT"
_ZN7cutlass13device_kernelIN5flash19enable_sm80_to_sm89INS1_16FlashAttnFwdSm80INS1_25CollectiveMainloopFwdSm80ILi4ELi1ELb0EN4cute5tupleIJNS5_1CILi128EEENS7_ILi112EEENS7_ILi64EEEEEELi64ENS_6half_tEfNS_4arch4Sm80ELb0ELb0ELb0ELb1ELb0ELb1ELb1ELb0EEENS1_21CollectiveEpilogueFwdINS6_IJS8_SA_S9_EEENS6_IJNS7_ILi1EEESI_SI_EEESC_SE_Li128ELb1ELb1ELb0ELb0EEENS1_19SingleTileSchedulerILb1ELb0ELb1ELi128EEEEEEEEEvNT_6ParamsE:
[----:B------:R-:W-:Y:S01]  /*0000*/  LDC R1, c[0x0][0x28] ;  /* 0x00000a00ff017b82 */ /* 0x000fe20000000800 */
[----:B------:R-:W-:Y:S05]  /*0010*/  EXIT ;  /* 0x000000000000794d */ /* 0x000fea0003800000 */
.L_x_2:
        /* <DEDUP_REMOVED lines=14> */
.L_x_11:


//--------------------- .text._ZN7cutlass13device_kernelIN5flash19enable_sm80_to_sm89INS1_16FlashAttnFwdSm80INS1_25CollectiveMainloopFwdSm80ILi4ELi1ELb0EN4cute5tupleIJNS5_1CILi128EEENS7_ILi96EEENS7_ILi64EEEEEELi64ENS_6half_tEfNS_4arch4Sm80ELb0ELb1ELb0ELb0ELb0ELb0ELb1ELb0EEENS1_21CollectiveEpilogueFwdINS6_IJS8_SA_S9_EEENS6_IJNS7_ILi1EEESI_SI_EEESC_SE_Li128ELb0ELb1ELb0ELb0EEENS1_19SingleTileSchedulerILb0ELb0ELb1ELi128EEEEEEEEEvNT_6ParamsE --------------------------
	.section	.text._ZN7cutlass13device_kernelIN5flash19enable_sm80_to_sm89INS1_16FlashAttnFwdSm80INS1_25CollectiveMainloopFwdSm80ILi4ELi1ELb0EN4cute5tupleIJNS5_1CILi128EEENS7_ILi96EEENS7_ILi64EEEEEELi64ENS_6half_tEfNS_4arch4Sm80ELb0ELb1ELb0ELb0ELb0ELb0ELb1ELb0EEENS1_21CollectiveEpilogueFwdINS6_IJS8_SA_S9_EEENS6_IJNS7_ILi1EEESI_SI_EEESC_SE_Li128ELb0ELb1ELb0ELb0EEENS1_19SingleTileSchedulerILb0ELb0ELb1ELi128EEEEEEEEEvNT_6ParamsE,"ax",@progbits
	.align	128
.text._ZN7cutlass13device_kernelIN5flash19enable_sm80_to_sm89INS1_16FlashAttnFwdSm80INS1_25CollectiveMainloopFwdSm80ILi4ELi1ELb0EN4cute5tupleIJNS5_1CILi128EEENS7_ILi96EEENS7_ILi64EEEEEELi64ENS_6half_tEfNS_4arch4Sm80ELb0ELb1ELb0ELb0ELb0ELb0ELb1ELb0EEENS1_21CollectiveEpilogueFwdINS6_IJS8_SA_S9_EEENS6_IJNS7_ILi1EEESI_SI_EEESC_SE_Li128ELb0ELb1ELb0ELb0EEENS1_19SingleTileSchedulerILb0ELb0ELb1ELi128EEEEEEEEEvNT_6ParamsE:
        .type           _ZN7cutlass13device_kernelIN5flash19enable_sm80_to_sm89INS1_16FlashAttnFwdSm80INS1_25CollectiveMainloopFwdSm80ILi4ELi1ELb0EN4cute5tupleIJNS5_1CILi128EEENS7_ILi96EEENS7_ILi64EEEEEELi64ENS_6half_tEfNS_4arch4Sm80ELb0ELb1ELb0ELb0ELb0ELb0ELb1ELb0EEENS1_21CollectiveEpilogueFwdINS6_IJS8_SA_S9_EEENS6_IJNS7_ILi1EEESI_SI_EEESC_SE_Li128ELb0ELb1ELb0ELb0EEENS1_19SingleTileSchedulerILb0ELb0ELb1ELi128EEEEEEEEEvNT_6ParamsE,@function
        .size           _ZN7cutlass13device_kernelIN5flash19enable_sm80_to_sm89INS1_16FlashAttnFwdSm80INS1_25CollectiveMainloopFwdSm80ILi4ELi1ELb0EN4cute5tupleIJNS5_1CILi128EEENS7_ILi96EEENS7_ILi64EEEEEELi64ENS_6half_tEfNS_4arch4Sm80ELb0ELb1ELb0ELb0ELb0ELb0ELb1ELb0EEENS1_21CollectiveEpilogueFwdINS6_IJS8_SA_S9_EEENS6_IJNS7_ILi1EEESI_SI_EEESC_SE_Li128ELb0ELb1ELb0ELb0EEENS1_19SingleTileSchedulerILb0ELb0ELb1ELi128EEEEEEEEEvNT_6ParamsE,(.L_x_12 - _ZN7cutlass13device_kernelIN5flash19enable_sm80_to_sm89INS1_16FlashAttnFwdSm80INS1_25CollectiveMainloopFwdSm80ILi4ELi1ELb0EN4cute5tupleIJNS5_1CILi128EEENS7_ILi96EEENS7_ILi64EEEEEELi64ENS_6half_tEfNS_4arch4Sm80ELb0ELb1ELb0ELb0ELb0ELb0ELb1ELb0EEENS1_21CollectiveEpilogueFwdINS6_IJS8_SA_S9_EEENS6_IJNS7_ILi1EEESI_SI_EEESC_SE_Li128ELb0ELb1ELb0ELb0EEENS1_19SingleTileSchedulerILb0ELb0ELb1ELi128EEEEEEEEEvNT_6ParamsE)
        .other          _ZN7cutlass13device_kernelIN5flash19enable_sm80_to_sm89INS1_16FlashAttnFwdSm80INS1_25CollectiveMainloopFwdSm80ILi4ELi1ELb0EN4cute5tupleIJNS5_1CILi128EEENS7_ILi96EEENS7_ILi64EEEEEELi64ENS_6half_tEfNS_4arch4Sm80ELb0ELb1ELb0ELb0ELb0ELb0ELb1ELb0EEENS1_21CollectiveEpilogueFwdINS6_IJS8_SA_S9_EEENS6_IJNS7_ILi1EEESI_SI_EEESC_SE_Li128ELb0ELb1ELb0ELb0EEENS1_19SingleTileSchedulerILb0ELb0ELb1ELi128EEEEEEEEEvNT_6ParamsE,@"STO_CUDA_ENTRY STV_DEFAULT"
_ZN7cutlass13device_kernelIN5flash19enable_sm80_to_sm89INS1_16FlashAttnFwdSm80INS1_25CollectiveMainloopFwdSm80ILi4ELi1ELb0EN4cute5tupleIJNS5_1CILi128EEENS7_ILi96EEENS7_ILi64EEEEEELi64ENS_6half_tEfNS_4arch4Sm80ELb0ELb1ELb0ELb0ELb0ELb0ELb1ELb0EEENS1_21CollectiveEpilogueFwdINS6_IJS8_SA_S9_EEENS6_IJNS7_ILi1EEESI_SI_EEESC_SE_Li128ELb0ELb1ELb0ELb0EEENS1_19SingleTileSchedulerILb0ELb0ELb1ELi128EEEEEEEEEvNT_6ParamsE:
[----:B------:R-:W-:Y:S01]  /*0000*/  LDC R1, c[0x0][0x28] ;  /* 0x00000a00ff017b82 */ /* 0x000fe20000000800 */
[----:B------:R-:W-:Y:S05]  /*0010*/  EXIT ;  /* 0x000000000000794d */ /* 0x000fea0003800000 */
.L_x_3:
        /* <DEDUP_REMOVED lines=14> */
.L_x_12:


//--------------------- .text._ZN7cutlass13device_kernelIN5flash19enable_sm80_to_sm89INS1_16FlashAttnFwdSm80INS1_25CollectiveMainloopFwdSm80ILi4ELi1ELb0EN4cute5tupleIJNS5_1CILi128EEENS7_ILi96EEENS7_ILi64EEEEEELi64ENS_6half_tEfNS_4arch4Sm80ELb0ELb1ELb0ELb1ELb0ELb0ELb1ELb0EEENS1_21CollectiveEpilogueFwdINS6_IJS8_SA_S9_EEENS6_IJNS7_ILi1EEESI_SI_EEESC_SE_Li128ELb1ELb1ELb0ELb0EEENS1_19SingleTileSchedulerILb1ELb0ELb1ELi128EEEEEEEEEvNT_6ParamsE --------------------------
	.section	.text._ZN7cutlass13device_kernelIN5flash19enable_sm80_to_sm89INS1_16FlashAttnFwdSm80INS1_25CollectiveMainloopFwdSm80ILi4ELi1ELb0EN4cute5tupleIJNS5_1CILi128EEENS7_ILi96EEENS7_ILi64EEEEEELi64ENS_6half_tEfNS_4arch4Sm80ELb0ELb1ELb0ELb1ELb0ELb0ELb1ELb0EEENS1_21CollectiveEpilogueFwdINS6_IJS8_SA_S9_EEENS6_IJNS7_ILi1EEESI_SI_EEESC_SE_Li128ELb1ELb1ELb0ELb0EEENS1_19SingleTileSchedulerILb1ELb0ELb1ELi128EEEEEEEEEvNT_6ParamsE,"ax",@progbits
	.align	128
.text._ZN7cutlass13device_kernelIN5flash19enable_sm80_to_sm89INS1_16FlashAttnFwdSm80INS1_25CollectiveMainloopFwdSm80ILi4ELi1ELb0EN4cute5tupleIJNS5_1CILi128EEENS7_ILi96EEENS7_ILi64EEEEEELi64ENS_6half_tEfNS_4arch4Sm80ELb0ELb1ELb0ELb1ELb0ELb0ELb1ELb0EEENS1_21CollectiveEpilogueFwdINS6_IJS8_SA_S9_EEENS6_IJNS7_ILi1EEESI_SI_EEESC_SE_Li128ELb1ELb1ELb0ELb0EEENS1_19SingleTileSchedulerILb1ELb0ELb1ELi128EEEEEEEEEvNT_6ParamsE:
        .type           _ZN7cutlass13device_kernelIN5flash19enable_sm80_to_sm89INS1_16FlashAttnFwdSm80INS1_25CollectiveMainloopFwdSm80ILi4ELi1ELb0EN4cute5tupleIJNS5_1CILi128EEENS7_ILi96EEENS7_ILi64EEEEEELi64ENS_6half_tEfNS_4arch4Sm80ELb0ELb1ELb0ELb1ELb0ELb0ELb1ELb0EEENS1_21CollectiveEpilogueFwdINS6_IJS8_SA_S9_EEENS6_IJNS7_ILi1EEESI_SI_EEESC_SE_Li128ELb1ELb1ELb0ELb0EEENS1_19SingleTileSchedulerILb1ELb0ELb1ELi128EEEEEEEEEvNT_6ParamsE,@function
        .size           _ZN7cutlass13device_kernelIN5flash19enable_sm80_to_sm89INS1_16FlashAttnFwdSm80INS1_25CollectiveMainloopFwdSm80ILi4ELi1ELb0EN4cute5tupleIJNS5_1CILi128EEENS7_ILi96EEENS7_ILi64EEEEEELi64ENS_6half_tEfNS_4arch4Sm80ELb0ELb1ELb0ELb1ELb0ELb0ELb1ELb0EEENS1_21CollectiveEpilogueFwdINS6_IJS8_SA_S9_EEENS6_IJNS7_ILi1EEESI_SI_EEESC_SE_Li128ELb1ELb1ELb0ELb0EEENS1_19SingleTileSchedulerILb1ELb0ELb1ELi128EEEEEEEEEvNT_6ParamsE,(.L_x_13 - _ZN7cutlass13device_kernelIN5flash19enable_sm80_to_sm89INS1_16FlashAttnFwdSm80INS1_25CollectiveMainloopFwdSm80ILi4ELi1ELb0EN4cute5tupleIJNS5_1CILi128EEENS7_ILi96EEENS7_ILi64EEEEEELi64ENS_6half_tEfNS_4arch4Sm80ELb0ELb1ELb0ELb1ELb0ELb0ELb1ELb0EEENS1_21CollectiveEpilogueFwdINS6_IJS8_SA_S9_EEENS6_IJNS7_ILi1EEESI_SI_EEESC_SE_Li128ELb1ELb1ELb0ELb0EEENS1_19SingleTileSchedulerILb1ELb0ELb1ELi128EEEEEEEEEvNT_6ParamsE)
        .other          _ZN7cutlass13device_kernelIN5flash19enable_sm80_to_sm89INS1_16FlashAttnFwdSm80INS1_25CollectiveMainloopFwdSm80ILi4ELi1ELb0EN4cute5tupleIJNS5_1CILi128EEENS7_ILi96EEENS7_ILi64EEEEEELi64ENS_6half_tEfNS_4arch4Sm80ELb0ELb1ELb0ELb1ELb0ELb0ELb1ELb0EEENS1_21CollectiveEpilogueFwdINS6_IJS8_SA_S9_EEENS6_IJNS7_ILi1EEESI_SI_EEESC_SE_Li128ELb1ELb1ELb0ELb0EEENS1_19SingleTileSchedulerILb1ELb0ELb1ELi128EEEEEEEEEvNT_6ParamsE,@"STO_CUDA_ENTRY STV_DEFAULT"
_ZN7cutlass13device_kernelIN5flash19enable_sm80_to_sm89INS1_16FlashAttnFwdSm80INS1_25CollectiveMainloopFwdSm80ILi4ELi1ELb0EN4cute5tupleIJNS5_1CILi128EEENS7_ILi96EEENS7_ILi64EEEEEELi64ENS_6half_tEfNS_4arch4Sm80ELb0ELb1ELb0ELb1ELb0ELb0ELb1ELb0EEENS1_21CollectiveEpilogueFwdINS6_IJS8_SA_S9_EEENS6_IJNS7_ILi1EEESI_SI_EEESC_SE_Li128ELb1ELb1ELb0ELb0EEENS1_19SingleTileSchedulerILb1ELb0ELb1ELi128EEEEEEEEEvNT_6ParamsE:
[----:B------:R-:W-:Y:S01]  /*0000*/  LDC R1, c[0x0][0x28] ;  /* 0x00000a00ff017b82 */ /* 0x000fe20000000800 */
[----:B------:R-:W-:Y:S05]  /*0010*/  EXIT ;  /* 0x000000000000794d */ /* 0x000fea0003800000 */
.L_x_4:
        /* <DEDUP_REMOVED lines=14> */
.L_x_13:


//--------------------- .text._ZN7cutlass13device_kernelIN5flash19enable_sm80_to_sm89INS1_16FlashAttnFwdSm80INS1_25CollectiveMainloopFwdSm80ILi4ELi1ELb0EN4cute5tupleIJNS5_1CILi128EEENS7_ILi96EEENS7_ILi64EEEEEELi64ENS_6half_tEfNS_4arch4Sm80ELb0ELb1ELb0ELb1ELb0ELb1ELb1ELb0EEENS1_21CollectiveEpilogueFwdINS6_IJS8_SA_S9_EEENS6_IJNS7_ILi1EEESI_SI_EEESC_SE_Li128ELb1ELb1ELb0ELb0EEENS1_19SingleTileSchedulerILb1ELb0ELb1ELi128EEEEEEEEEvNT_6ParamsE --------------------------
	.section	.text._ZN7cutlass13device_kernelIN5flash19enable_sm80_to_sm89INS1_16FlashAttnFwdSm80INS1_25CollectiveMainloopFwdSm80ILi4ELi1ELb0EN4cute5tupleIJNS5_1CILi128EEENS7_ILi96EEENS7_ILi64EEEEEELi64ENS_6half_tEfNS_4arch4Sm80ELb0ELb1ELb0ELb1ELb0ELb1ELb1ELb0EEENS1_21CollectiveEpilogueFwdINS6_IJS8_SA_S9_EEENS6_IJNS7_ILi1EEESI_SI_EEESC_SE_Li128ELb1ELb1ELb0ELb0EEENS1_19SingleTileSchedulerILb1ELb0ELb1ELi128EEEEEEEEEvNT_6ParamsE,"ax",@progbits
	.align	128
.text._ZN7cutlass13device_kernelIN5flash19enable_sm80_to_sm89INS1_16FlashAttnFwdSm80INS1_25CollectiveMainloopFwdSm80ILi4ELi1ELb0EN4cute5tupleIJNS5_1CILi128EEENS7_ILi96EEENS7_ILi64EEEEEELi64ENS_6half_tEfNS_4arch4Sm80ELb0ELb1ELb0ELb1ELb0ELb1ELb1ELb0EEENS1_21CollectiveEpilogueFwdINS6_IJS8_SA_S9_EEENS6_IJNS7_ILi1EEESI_SI_EEESC_SE_Li128ELb1ELb1ELb0ELb0EEENS1_19SingleTileSchedulerILb1ELb0ELb1ELi128EEEEEEEEEvNT_6ParamsE:
        .type           _ZN7cutlass13device_kernelIN5flash19enable_sm80_to_sm89INS1_16FlashAttnFwdSm80INS1_25CollectiveMainloopFwdSm80ILi4ELi1ELb0EN4cute5tupleIJNS5_1CILi128EEENS7_ILi96EEENS7_ILi64EEEEEELi64ENS_6half_tEfNS_4arch4Sm80ELb0ELb1ELb0ELb1ELb0ELb1ELb1ELb0EEENS1_21CollectiveEpilogueFwdINS6_IJS8_SA_S9_EEENS6_IJNS7_ILi1EEESI_SI_EEESC_SE_Li128ELb1ELb1ELb0ELb0EEENS1_19SingleTileSchedulerILb1ELb0ELb1ELi128EEEEEEEEEvNT_6ParamsE,@function
        .size           _ZN7cutlass13device_kernelIN5flash19enable_sm80_to_sm89INS1_16FlashAttnFwdSm80INS1_25CollectiveMainloopFwdSm80ILi4ELi1ELb0EN4cute5tupleIJNS5_1CILi128EEENS7_ILi96EEENS7_ILi64EEEEEELi64ENS_6half_tEfNS_4arch4Sm80ELb0ELb1ELb0ELb1ELb0ELb1ELb1ELb0EEENS1_21CollectiveEpilogueFwdINS6_IJS8_SA_S9_EEENS6_IJNS7_ILi1EEESI_SI_EEESC_SE_Li128ELb1ELb1ELb0ELb0EEENS1_19SingleTileSchedulerILb1ELb0ELb1ELi128EEEEEEEEEvNT_6ParamsE,(.L_x_14 - _ZN7cutlass13device_kernelIN5flash19enable_sm80_to_sm89INS1_16FlashAttnFwdSm80INS1_25CollectiveMainloopFwdSm80ILi4ELi1ELb0EN4cute5tupleIJNS5_1CILi128EEENS7_ILi96EEENS7_ILi64EEEEEELi64ENS_6half_tEfNS_4arch4Sm80ELb0ELb1ELb0ELb1ELb0ELb1ELb1ELb0EEENS1_21CollectiveEpilogueFwdINS6_IJS8_SA_S9_EEENS6_IJNS7_ILi1EEESI_SI_EEESC_SE_Li128ELb1ELb1ELb0ELb0EEENS1_19SingleTileSchedulerILb1ELb0ELb1ELi128EEEEEEEEEvNT_6ParamsE)
        .other          _ZN7cutlass13device_kernelIN5flash19enable_sm80_to_sm89INS1_16FlashAttnFwdSm80INS1_25CollectiveMainloopFwdSm80ILi4ELi1ELb0EN4cute5tupleIJNS5_1CILi128EEENS7_ILi96EEENS7_ILi64EEEEEELi64ENS_6half_tEfNS_4arch4Sm80ELb0ELb1ELb0ELb1ELb0ELb1ELb1ELb0EEENS1_21CollectiveEpilogueFwdINS6_IJS8_SA_S9_EEENS6_IJNS7_ILi1EEESI_SI_EEESC_SE_Li128ELb1ELb1ELb0ELb0EEENS1_19SingleTileSchedulerILb1ELb0ELb1ELi128EEEEEEEEEvNT_6ParamsE,@"STO_CUDA_ENTRY STV_DEFAULT"
_ZN7cutlass13device_kernelIN5flash19enable_sm80_to_sm89INS1_16FlashAttnFwdSm80INS1_25CollectiveMainloopFwdSm80ILi4ELi1ELb0EN4cute5tupleIJNS5_1CILi128EEENS7_ILi96EEENS7_ILi64EEEEEELi64ENS_6half_tEfNS_4arch4Sm80ELb0ELb1ELb0ELb1ELb0ELb1ELb1ELb0EEENS1_21CollectiveEpilogueFwdINS6_IJS8_SA_S9_EEENS6_IJNS7_ILi1EEESI_SI_EEESC_SE_Li128ELb1ELb1ELb0ELb0EEENS1_19SingleTileSchedulerILb1ELb0ELb1ELi128EEEEEEEEEvNT_6ParamsE:
[----:B------:R-:W-:Y:S01]  /*0000*/  LDC R1, c[0x0][0x28] ;  /* 0x00000a00ff017b82 */ /* 0x000fe20000000800 */
[----:B------:R-:W-:Y:S05]  /*0010*/  EXIT ;  /* 0x000000000000794d */ /* 0x000fea0003800000 */
.L_x_5:
        /* <DEDUP_REMOVED lines=14> */
.L_x_14:


//--------------------- .text._ZN7cutlass13device_kernelIN5flash19enable_sm80_to_sm89INS1_16FlashAttnFwdSm80INS1_25CollectiveMainloopFwdSm80ILi4ELi1ELb0EN4cute5tupleIJNS5_1CILi128EEENS7_ILi112EEENS7_ILi64EEEEEELi64ENS_6half_tEfNS_4arch4Sm80ELb1ELb0ELb0ELb0ELb0ELb0ELb1ELb0EEENS1_21CollectiveEpilogueFwdINS6_IJS8_SA_S9_EEENS6_IJNS7_ILi1EEESI_SI_EEESC_SE_Li128ELb0ELb1ELb0ELb0EEENS1_30DynamicPersistentTileSchedulerILi128ELi128ELb0ELb1ELb0EEEEEEEEEvNT_6ParamsE --------------------------
	.section	.text._ZN7cutlass13device_kernelIN5flash19enable_sm80_to_sm89INS1_16FlashAttnFwdSm80INS1_25CollectiveMainloopFwdSm80ILi4ELi1ELb0EN4cute5tupleIJNS5_1CILi128EEENS7_ILi112EEENS7_ILi64EEEEEELi64ENS_6half_tEfNS_4arch4Sm80ELb1ELb0ELb0ELb0ELb0ELb0ELb1ELb0EEENS1_21CollectiveEpilogueFwdINS6_IJS8_SA_S9_EEENS6_IJNS7_ILi1EEESI_SI_EEESC_SE_Li128ELb0ELb1ELb0ELb0EEENS1_30DynamicPersistentTileSchedulerILi128ELi128ELb0ELb1ELb0EEEEEEEEEvNT_6ParamsE,"ax",@progbits
	.align	128
.text._ZN7cutlass13device_kernelIN5flash19enable_sm80_to_sm89INS1_16FlashAttnFwdSm80INS1_25CollectiveMainloopFwdSm80ILi4ELi1ELb0EN4cute5tupleIJNS5_1CILi128EEENS7_ILi112EEENS7_ILi64EEEEEELi64ENS_6half_tEfNS_4arch4Sm80ELb1ELb0ELb0ELb0ELb0ELb0ELb1ELb0EEENS1_21CollectiveEpilogueFwdINS6_IJS8_SA_S9_EEENS6_IJNS7_ILi1EEESI_SI_EEESC_SE_Li128ELb0ELb1ELb0ELb0EEENS1_30DynamicPersistentTileSchedulerILi128ELi128ELb0ELb1ELb0EEEEEEEEEvNT_6ParamsE:
        .type           _ZN7cutlass13device_kernelIN5flash19enable_sm80_to_sm89INS1_16FlashAttnFwdSm80INS1_25CollectiveMainloopFwdSm80ILi4ELi1ELb0EN4cute5tupleIJNS5_1CILi128EEENS7_ILi112EEENS7_ILi64EEEEEELi64ENS_6half_tEfNS_4arch4Sm80ELb1ELb0ELb0ELb0ELb0ELb0ELb1ELb0EEENS1_21CollectiveEpilogueFwdINS6_IJS8_SA_S9_EEENS6_IJNS7_ILi1EEESI_SI_EEESC_SE_Li128ELb0ELb1ELb0ELb0EEENS1_30DynamicPersistentTileSchedulerILi128ELi128ELb0ELb1ELb0EEEEEEEEEvNT_6ParamsE,@function
        .size           _ZN7cutlass13device_kernelIN5flash19enable_sm80_to_sm89INS1_16FlashAttnFwdSm80INS1_25CollectiveMainloopFwdSm80ILi4ELi1ELb0EN4cute5tupleIJNS5_1CILi128EEENS7_ILi112EEENS7_ILi64EEEEEELi64ENS_6half_tEfNS_4arch4Sm80ELb1ELb0ELb0ELb0ELb0ELb0ELb1ELb0EEENS1_21CollectiveEpilogueFwdINS6_IJS8_SA_S9_EEENS6_IJNS7_ILi1EEESI_SI_EEESC_SE_Li128ELb0ELb1ELb0ELb0EEENS1_30DynamicPersistentTileSchedulerILi128ELi128ELb0ELb1ELb0EEEEEEEEEvNT_6ParamsE,(.L_x_15 - _ZN7cutlass13device_kernelIN5flash19enable_sm80_to_sm89INS1_16FlashAttnFwdSm80INS1_25CollectiveMainloopFwdSm80ILi4ELi1ELb0EN4cute5tupleIJNS5_1CILi128EEENS7_ILi112EEENS7_ILi64EEEEEELi64ENS_6half_tEfNS_4arch4Sm80ELb1ELb0ELb0ELb0ELb0ELb0ELb1ELb0EEENS1_21CollectiveEpilogueFwdINS6_IJS8_SA_S9_EEENS6_IJNS7_ILi1EEESI_SI_EEESC_SE_Li128ELb0ELb1ELb0ELb0EEENS1_30DynamicPersistentTileSchedulerILi128ELi128ELb0ELb1ELb0EEEEEEEEEvNT_6ParamsE)
        .other          _ZN7cutlass13device_kernelIN5flash19enable_sm80_to_sm89INS1_16FlashAttnFwdSm80INS1_25CollectiveMainloopFwdSm80ILi4ELi1ELb0EN4cute5tupleIJNS5_1CILi128EEENS7_ILi112EEENS7_ILi64EEEEEELi64ENS_6half_tEfNS_4arch4Sm80ELb1ELb0ELb0ELb0ELb0ELb0ELb1ELb0EEENS1_21CollectiveEpilogueFwdINS6_IJS8_SA_S9_EEENS6_IJNS7_ILi1EEESI_SI_EEESC_SE_Li128ELb0ELb1ELb0ELb0EEENS1_30DynamicPersistentTileSchedulerILi128ELi128ELb0ELb1ELb0EEEEEEEEEvNT_6ParamsE,@"STO_CUDA_ENTRY STV_DEFAULT"
_ZN7cutlass13device_kernelIN5flash19enable_sm80_to_sm89INS1_16FlashAttnFwdSm80INS1_25CollectiveMainloopFwdSm80ILi4ELi1ELb0EN4cute5tupleIJNS5_1CILi128EEENS7_ILi112EEENS7_ILi64EEEEEELi64ENS_6half_tEfNS_4arch4Sm80ELb1ELb0ELb0ELb0ELb0ELb0ELb1ELb0EEENS1_21CollectiveEpilogueFwdINS6_IJS8_SA_S9_EEENS6_IJNS7_ILi1EEESI_SI_EEESC_SE_Li128ELb0ELb1ELb0ELb0EEENS1_30DynamicPersistentTileSchedulerILi128ELi128ELb0ELb1ELb0EEEEEEEEEvNT_6ParamsE:
[----:B------:R-:W-:Y:S01]  /*0000*/  LDC R1, c[0x0][0x28] ;  /* 0x00000a00ff017b82 */ /* 0x000fe20000000800 */
[----:B------:R-:W-:Y:S05]  /*0010*/  EXIT ;  /* 0x000000000000794d */ /* 0x000fea0003800000 */
.L_x_6:
        /* <DEDUP_REMOVED lines=14> */
.L_x_15:


//--------------------- .text._ZN7cutlass13device_kernelIN5flash19enable_sm80_to_sm89INS1_16FlashAttnFwdSm80INS1_25CollectiveMainloopFwdSm80ILi4ELi1ELb0EN4cute5tupleIJNS5_1CILi128EEENS7_ILi112EEENS7_ILi64EEEEEELi64ENS_6half_tEfNS_4arch4Sm80ELb1ELb0ELb0ELb1ELb0ELb0ELb1ELb0EEENS1_21CollectiveEpilogueFwdINS6_IJS8_SA_S9_EEENS6_IJNS7_ILi1EEESI_SI_EEESC_SE_Li128ELb1ELb1ELb0ELb0EEENS1_19SingleTileSchedulerILb1ELb0ELb1ELi128EEEEEEEEEvNT_6ParamsE --------------------------
	.section	.text._ZN7cutlass13device_kernelIN5flash19enable_sm80_to_sm89INS1_16FlashAttnFwdSm80INS1_25CollectiveMainloopFwdSm80ILi4ELi1ELb0EN4cute5tupleIJNS5_1CILi128EEENS7_ILi112EEENS7_ILi64EEEEEELi64ENS_6half_tEfNS_4arch4Sm80ELb1ELb0ELb0ELb1ELb0ELb0ELb1ELb0EEENS1_21CollectiveEpilogueFwdINS6_IJS8_SA_S9_EEENS6_IJNS7_ILi1EEESI_SI_EEESC_SE_Li128ELb1ELb1ELb0ELb0EEENS1_19SingleTileSchedulerILb1ELb0ELb1ELi128EEEEEEEEEvNT_6ParamsE,"ax",@progbits
	.align	128
.text._ZN7cutlass13device_kernelIN5flash19enable_sm80_to_sm89INS1_16FlashAttnFwdSm80INS1_25CollectiveMainloopFwdSm80ILi4ELi1ELb0EN4cute5tupleIJNS5_1CILi128EEENS7_ILi112EEENS7_ILi64EEEEEELi64ENS_6half_tEfNS_4arch4Sm80ELb1ELb0ELb0ELb1ELb0ELb0ELb1ELb0EEENS1_21CollectiveEpilogueFwdINS6_IJS8_SA_S9_EEENS6_IJNS7_ILi1EEESI_SI_EEESC_SE_Li128ELb1ELb1ELb0ELb0EEENS1_19SingleTileSchedulerILb1ELb0ELb1ELi128EEEEEEEEEvNT_6ParamsE:
        .type           _ZN7cutlass13device_kernelIN5flash19enable_sm80_to_sm89INS1_16FlashAttnFwdSm80INS1_25CollectiveMainloopFwdSm80ILi4ELi1ELb0EN4cute5tupleIJNS5_1CILi128EEENS7_ILi112EEENS7_ILi64EEEEEELi64ENS_6half_tEfNS_4arch4Sm80ELb1ELb0ELb0ELb1ELb0ELb0ELb1ELb0EEENS1_21CollectiveEpilogueFwdINS6_IJS8_SA_S9_EEENS6_IJNS7_ILi1EEESI_SI_EEESC_SE_Li128ELb1ELb1ELb0ELb0EEENS1_19SingleTileSchedulerILb1ELb0ELb1ELi128EEEEEEEEEvNT_6ParamsE,@function
        .size           _ZN7cutlass13device_kernelIN5flash19enable_sm80_to_sm89INS1_16FlashAttnFwdSm80INS1_25CollectiveMainloopFwdSm80ILi4ELi1ELb0EN4cute5tupleIJNS5_1CILi128EEENS7_ILi112EEENS7_ILi64EEEEEELi64ENS_6half_tEfNS_4arch4Sm80ELb1ELb0ELb0ELb1ELb0ELb0ELb1ELb0EEENS1_21CollectiveEpilogueFwdINS6_IJS8_SA_S9_EEENS6_IJNS7_ILi1EEESI_SI_EEESC_SE_Li128ELb1ELb1ELb0ELb0EEENS1_19SingleTileSchedulerILb1ELb0ELb1ELi128EEEEEEEEEvNT_6ParamsE,(.L_x_16 - _ZN7cutlass13device_kernelIN5flash19enable_sm80_to_sm89INS1_16FlashAttnFwdSm80INS1_25CollectiveMainloopFwdSm80ILi4ELi1ELb0EN4cute5tupleIJNS5_1CILi128EEENS7_ILi112EEENS7_ILi64EEEEEELi64ENS_6half_tEfNS_4arch4Sm80ELb1ELb0ELb0ELb1ELb0ELb0ELb1ELb0EEENS1_21CollectiveEpilogueFwdINS6_IJS8_SA_S9_EEENS6_IJNS7_ILi1EEESI_SI_EEESC_SE_Li128ELb1ELb1ELb0ELb0EEENS1_19SingleTileSchedulerILb1ELb0ELb1ELi128EEEEEEEEEvNT_6ParamsE)
        .other          _ZN7cutlass13device_kernelIN5flash19enable_sm80_to_sm89INS1_16FlashAttnFwdSm80INS1_25CollectiveMainloopFwdSm80ILi4ELi1ELb0EN4cute5tupleIJNS5_1CILi128EEENS7_ILi112EEENS7_ILi64EEEEEELi64ENS_6half_tEfNS_4arch4Sm80ELb1ELb0ELb0ELb1ELb0ELb0ELb1ELb0EEENS1_21CollectiveEpilogueFwdINS6_IJS8_SA_S9_EEENS6_IJNS7_ILi1EEESI_SI_EEESC_SE_Li128ELb1ELb1ELb0ELb0EEENS1_19SingleTileSchedulerILb1ELb0ELb1ELi128EEEEEEEEEvNT_6ParamsE,@"STO_CUDA_ENTRY STV_DEFAULT"
_ZN7cutlass13device_kernelIN5flash19enable_sm80_to_sm89INS1_16FlashAttnFwdSm80INS1_25CollectiveMainloopFwdSm80ILi4ELi1ELb0EN4cute5tupleIJNS5_1CILi128EEENS7_ILi112EEENS7_ILi64EEEEEELi64ENS_6half_tEfNS_4arch4Sm80ELb1ELb0ELb0ELb1ELb0ELb0ELb1ELb0EEENS1_21CollectiveEpilogueFwdINS6_IJS8_SA_S9_EEENS6_IJNS7_ILi1EEESI_SI_EEESC_SE_Li128ELb1ELb1ELb0ELb0EEENS1_19SingleTileSchedulerILb1ELb0ELb1ELi128EEEEEEEEEvNT_6ParamsE:
[----:B------:R-:W-:Y:S01]  /*0000*/  LDC R1, c[0x0][0x28] ;  /* 0x00000a00ff017b82 */ /* 0x000fe20000000800 */
[----:B------:R-:W-:Y:S05]  /*0010*/  EXIT ;  /* 0x000000000000794d */ /* 0x000fea0003800000 */
.L_x_7:
        /* <DEDUP_REMOVED lines=14> */
.L_x_16:


//--------------------- .text._ZN7cutlass13device_kernelIN5flash19enable_sm80_to_sm89INS1_16FlashAttnFwdSm80INS1_25CollectiveMainloopFwdSm80ILi4ELi1ELb0EN4cute5tupleIJNS5_1CILi128EEENS7_ILi112EEENS7_ILi64EEEEEELi64ENS_6half_tEfNS_4arch4Sm80ELb1ELb0ELb0ELb1ELb0ELb1ELb1ELb0EEENS1_21CollectiveEpilogueFwdINS6_IJS8_SA_S9_EEENS6_IJNS7_ILi1EEESI_SI_EEESC_SE_Li128ELb1ELb1ELb0ELb0EEENS1_19SingleTileSchedulerILb1ELb0ELb1ELi128EEEEEEEEEvNT_6ParamsE --------------------------
	.section	.text._ZN7cutlass13device_kernelIN5flash19enable_sm80_to_sm89INS1_16FlashAttnFwdSm80INS1_25CollectiveMainloopFwdSm80ILi4ELi1ELb0EN4cute5tupleIJNS5_1CILi128EEENS7_ILi112EEENS7_ILi64EEEEEELi64ENS_6half_tEfNS_4arch4Sm80ELb1ELb0ELb0ELb1ELb0ELb1ELb1ELb0EEENS1_21CollectiveEpilogueFwdINS6_IJS8_SA_S9_EEENS6_IJNS7_ILi1EEESI_SI_EEESC_SE_Li128ELb1ELb1ELb0ELb0EEENS1_19SingleTileSchedulerILb1ELb0ELb1ELi128EEEEEEEEEvNT_6ParamsE,"ax",@progbits
	.align	128
.text._ZN7cutlass13device_kernelIN5flash19enable_sm80_to_sm89INS1_16FlashAttnFwdSm80INS1_25CollectiveMainloopFwdSm80ILi4ELi1ELb0EN4cute5tupleIJNS5_1CILi128EEENS7_ILi112EEENS7_ILi64EEEEEELi64ENS_6half_tEfNS_4arch4Sm80ELb1ELb0ELb0ELb1ELb0ELb1ELb1ELb0EEENS1_21CollectiveEpilogueFwdINS6_IJS8_SA_S9_EEENS6_IJNS7_ILi1EEESI_SI_EEESC_SE_Li128ELb1ELb1ELb0ELb0EEENS1_19SingleTileSchedulerILb1ELb0ELb1ELi128EEEEEEEEEvNT_6ParamsE:
        .type           _ZN7cutlass13device_kernelIN5flash19enable_sm80_to_sm89INS1_16FlashAttnFwdSm80INS1_25CollectiveMainloopFwdSm80ILi4ELi1ELb0EN4cute5tupleIJNS5_1CILi128EEENS7_ILi112EEENS7_ILi64EEEEEELi64ENS_6half_tEfNS_4arch4Sm80ELb1ELb0ELb0ELb1ELb0ELb1ELb1ELb0EEENS1_21CollectiveEpilogueFwdINS6_IJS8_SA_S9_EEENS6_IJNS7_ILi1EEESI_SI_EEESC_SE_Li128ELb1ELb1ELb0ELb0EEENS1_19SingleTileSchedulerILb1ELb0ELb1ELi128EEEEEEEEEvNT_6ParamsE,@function
        .size           _ZN7cutlass13device_kernelIN5flash19enable_sm80_to_sm89INS1_16FlashAttnFwdSm80INS1_25CollectiveMainloopFwdSm80ILi4ELi1ELb0EN4cute5tupleIJNS5_1CILi128EEENS7_ILi112EEENS7_ILi64EEEEEELi64ENS_6half_tEfNS_4arch4Sm80ELb1ELb0ELb0ELb1ELb0ELb1ELb1ELb0EEENS1_21CollectiveEpilogueFwdINS6_IJS8_SA_S9_EEENS6_IJNS7_ILi1EEESI_SI_EEESC_SE_Li128ELb1ELb1ELb0ELb0EEENS1_19SingleTileSchedulerILb1ELb0ELb1ELi128EEEEEEEEEvNT_6ParamsE,(.L_x_17 - _ZN7cutlass13device_kernelIN5flash19enable_sm80_to_sm89INS1_16FlashAttnFwdSm80INS1_25CollectiveMainloopFwdSm80ILi4ELi1ELb0EN4cute5tupleIJNS5_1CILi128EEENS7_ILi112EEENS7_ILi64EEEEEELi64ENS_6half_tEfNS_4arch4Sm80ELb1ELb0ELb0ELb1ELb0ELb1ELb1ELb0EEENS1_21CollectiveEpilogueFwdINS6_IJS8_SA_S9_EEENS6_IJNS7_ILi1EEESI_SI_EEESC_SE_Li128ELb1ELb1ELb0ELb0EEENS1_19SingleTileSchedulerILb1ELb0ELb1ELi128EEEEEEEEEvNT_6ParamsE)
        .other          _ZN7cutlass13device_kernelIN5flash19enable_sm80_to_sm89INS1_16FlashAttnFwdSm80INS1_25CollectiveMainloopFwdSm80ILi4ELi1ELb0EN4cute5tupleIJNS5_1CILi128EEENS7_ILi112EEENS7_ILi64EEEEEELi64ENS_6half_tEfNS_4arch4Sm80ELb1ELb0ELb0ELb1ELb0ELb1ELb1ELb0EEENS1_21CollectiveEpilogueFwdINS6_IJS8_SA_S9_EEENS6_IJNS7_ILi1EEESI_SI_EEESC_SE_Li128ELb1ELb1ELb0ELb0EEENS1_19SingleTileSchedulerILb1ELb0ELb1ELi128EEEEEEEEEvNT_6ParamsE,@"STO_CUDA_ENTRY STV_DEFAULT"
_ZN7cutlass13device_kernelIN5flash19enable_sm80_to_sm89INS1_16FlashAttnFwdSm80INS1_25CollectiveMainloopFwdSm80ILi4ELi1ELb0EN4cute5tupleIJNS5_1CILi128EEENS7_ILi112EEENS7_ILi64EEEEEELi64ENS_6half_tEfNS_4arch4Sm80ELb1ELb0ELb0ELb1ELb0ELb1ELb1ELb0EEENS1_21CollectiveEpilogueFwdINS6_IJS8_SA_S9_EEENS6_IJNS7_ILi1EEESI_SI_EEESC_SE_Li128ELb1ELb1ELb0ELb0EEENS1_19SingleTileSchedulerILb1ELb0ELb1ELi128EEEEEEEEEvNT_6ParamsE:
[----:B------:R-:W-:Y:S01]  /*0000*/  LDC R1, c[0x0][0x28] ;  /* 0x00000a00ff017b82 */ /* 0x000fe20000000800 */
[----:B------:R-:W-:Y:S05]  /*0010*/  EXIT ;  /* 0x000000000000794d */ /* 0x000fea0003800000 */
.L_x_8:
        /* <DEDUP_REMOVED lines=14> */
.L_x_17:


//--------------------- .nv.shared.reserved.0     --------------------------
	.section	.nv.shared.reserved.0,"aw",@nobits
	.weak		__nv_reservedSMEM_offset_0_alias
	.size		__nv_reservedSMEM_offset_0_alias, 0, 0
	.other		__nv_reservedSMEM_offset_0_alias,@"STO_CUDA_RESERVED_SHARED STV_DEFAULT"
__nv_reservedSMEM_offset_0_alias:
	.zero		0


//--------------------- .nv.global                --------------------------
	.section	.nv.global,"aw",@nobits
.nv.global:
	.type		_ZN65_INTERNAL_aea7c052_29_flash_fwd_hdim64_fp16_sm80_cu_21e1f8cb_33834cute1_E,@object
	.size		_ZN65_INTERNAL_aea7c052_29_flash_fwd_hdim64_fp16_sm80_cu_21e1f8cb_33834cute1_E,(_ZN65_INTERNAL_aea7c052_29_flash_fwd_hdim64_fp16_sm80_cu_21e1f8cb_33834cuda3std3__45__cpo6cbeginE - _ZN65_INTERNAL_aea7c052_29_flash_fwd_hdim64_fp16_sm80_cu_21e1f8cb_33834cute1_E)
_ZN65_INTERNAL_aea7c052_29_flash_fwd_hdim64_fp16_sm80_cu_21e1f8cb_33834cute1_E:
	.zero		1
	.type		_ZN65_INTERNAL_aea7c052_29_flash_fwd_hdim64_fp16_sm80_cu_21e1f8cb_33834cuda3std3__45__cpo6cbeginE,@object
	.size		_ZN65_INTERNAL_aea7c052_29_flash_fwd_hdim64_fp16_sm80_cu_21e1f8cb_33834cuda3std3__45__cpo6cbeginE,(_ZN65_INTERNAL_aea7c052_29_flash_fwd_hdim64_fp16_sm80_cu_21e1f8cb_33834cuda3std3__48in_placeE - _ZN65_INTERNAL_aea7c052_29_flash_fwd_hdim64_fp16_sm80_cu_21e1f8cb_33834cuda3std3__45__cpo6cbeginE)
_ZN65_INTERNAL_aea7c052_29_flash_fwd_hdim64_fp16_sm80_cu_21e1f8cb_33834cuda3std3__45__cpo6cbeginE:
	.zero		1
	.type		_ZN65_INTERNAL_aea7c052_29_flash_fwd_hdim64_fp16_sm80_cu_21e1f8cb_33834cuda3std3__48in_placeE,@object
	.size		_ZN65_INTERNAL_aea7c052_29_flash_fwd_hdim64_fp16_sm80_cu_21e1f8cb_33834cuda3std3__48in_placeE,(_ZN65_INTERNAL_aea7c052_29_flash_fwd_hdim64_fp16_sm80_cu_21e1f8cb_33834cuda3std6ranges3__45__cpo9iter_moveE - _ZN65_INTERNAL_aea7c052_29_flash_fwd_hdim64_fp16_sm80_cu_21e1f8cb_33834cuda3std3__48in_placeE)
_ZN65_INTERNAL_aea7c052_29_flash_fwd_hdim64_fp16_sm80_cu_21e1f8cb_33834cuda3std3__48in_placeE:
	.zero		1
	.type		_ZN65_INTERNAL_aea7c052_29_flash_fwd_hdim64_fp16_sm80_cu_21e1f8cb_33834cuda3std6ranges3__45__cpo9iter_moveE,@object
	.size		_ZN65_INTERNAL_aea7c052_29_flash_fwd_hdim64_fp16_sm80_cu_21e1f8cb_33834cuda3std6ranges3__45__cpo9iter_moveE,(_ZN65_INTERNAL_aea7c052_29_flash_fwd_hdim64_fp16_sm80_cu_21e1f8cb_33834cuda3std3__45__cpo5beginE - _ZN65_INTERNAL_aea7c052_29_flash_fwd_hdim64_fp16_sm80_cu_21e1f8cb_33834cuda3std6ranges3__45__cpo9iter_moveE)
_ZN65_INTERNAL_aea7c052_29_flash_fwd_hdim64_fp16_sm80_cu_21e1f8cb_33834cuda3std6ranges3__45__cpo9iter_moveE:
	.zero		1
	.type		_ZN65_INTERNAL_aea7c052_29_flash_fwd_hdim64_fp16_sm80_cu_21e1f8cb_33834cuda3std3__45__cpo5beginE,@object
	.size		_ZN65_INTERNAL_aea7c052_29_flash_fwd_hdim64_fp16_sm80_cu_21e1f8cb_33834cuda3std3__45__cpo5beginE,(_ZN65_INTERNAL_aea7c052_29_flash_fwd_hdim64_fp16_sm80_cu_21e1f8cb_33834cuda3std3__467_GLOBAL__N__aea7c052_29_flash_fwd_hdim64_fp16_sm80_cu_21e1f8cb_33836ignoreE - _ZN65_INTERNAL_aea7c052_29_flash_fwd_hdim64_fp16_sm80_cu_21e1f8cb_33834cuda3std3__45__cpo5beginE)
_ZN65_INTERNAL_aea7c052_29_flash_fwd_hdim64_fp16_sm80_cu_21e1f8cb_33834cuda3std3__45__cpo5beginE:
	.zero		1
	.type		_ZN65_INTERNAL_aea7c052_29_flash_fwd_hdim64_fp16_sm80_cu_21e1f8cb_33834cuda3std3__467_GLOBAL__N__aea7c052_29_flash_fwd_hdim64_fp16_sm80_cu_21e1f8cb_33836ignoreE,@object
	.size		_ZN65_INTERNAL_aea7c052_29_flash_fwd_hdim64_fp16_sm80_cu_21e1f8cb_33834cuda3std3__467_GLOBAL__N__aea7c052_29_flash_fwd_hdim64_fp16_sm80_cu_21e1f8cb_33836ignoreE,(_ZN65_INTERNAL_aea7c052_29_flash_fwd_hdim64_fp16_sm80_cu_21e1f8cb_33834cute7productE - _ZN65_INTERNAL_aea7c052_29_flash_fwd_hdim64_fp16_sm80_cu_21e1f8cb_33834cuda3std3__467_GLOBAL__N__aea7c052_29_flash_fwd_hdim64_fp16_sm80_cu_21e1f8cb_33836ignoreE)
_ZN65_INTERNAL_aea7c052_29_flash_fwd_hdim64_fp16_sm80_cu_21e1f8cb_33834cuda3std3__467_GLOBAL__N__aea7c052_29_flash_fwd_hdim64_fp16_sm80_cu_21e1f8cb_33836ignoreE:
	.zero		1
	.type		_ZN65_INTERNAL_aea7c052_29_flash_fwd_hdim64_fp16_sm80_cu_21e1f8cb_33834cute7productE,@object
	.size		_ZN65_INTERNAL_aea7c052_29_flash_fwd_hdim64_fp16_sm80_cu_21e1f8cb_33834cute7productE,(_ZN65_INTERNAL_aea7c052_29_flash_fwd_hdim64_fp16_sm80_cu_21e1f8cb_33834cuda3std3__45__cpo3endE - _ZN65_INTERNAL_aea7c052_29_flash_fwd_hdim64_fp16_sm80_cu_21e1f8cb_33834cute7productE)
_ZN65_INTERNAL_aea7c052_29_flash_fwd_hdim64_fp16_sm80_cu_21e1f8cb_33834cute7productE:
	.zero		1
	.type		_ZN65_INTERNAL_aea7c052_29_flash_fwd_hdim64_fp16_sm80_cu_21e1f8cb_33834cuda3std3__45__cpo3endE,@object
	.size		_ZN65_INTERNAL_aea7c052_29_flash_fwd_hdim64_fp16_sm80_cu_21e1f8cb_33834cuda3std3__45__cpo3endE,(_ZN65_INTERNAL_aea7c052_29_flash_fwd_hdim64_fp16_sm80_cu_21e1f8cb_33834cuda3std3__419piecewise_constructE - _ZN65_INTERNAL_aea7c052_29_flash_fwd_hdim64_fp16_sm80_cu_21e1f8cb_33834cuda3std3__45__cpo3endE)
_ZN65_INTERNAL_aea7c052_29_flash_fwd_hdim64_fp16_sm80_cu_21e1f8cb_33834cuda3std3__45__cpo3endE:
	.zero		1
	.type		_ZN65_INTERNAL_aea7c052_29_flash_fwd_hdim64_fp16_sm80_cu_21e1f8cb_33834cuda3std3__419piecewise_constructE,@object
	.size		_ZN65_INTERNAL_aea7c052_29_flash_fwd_hdim64_fp16_sm80_cu_21e1f8cb_33834cuda3std3__419piecewise_constructE,(_ZN65_INTERNAL_aea7c052_29_flash_fwd_hdim64_fp16_sm80_cu_21e1f8cb_33834cuda3std3__45__cpo4cendE - _ZN65_INTERNAL_aea7c052_29_flash_fwd_hdim64_fp16_sm80_cu_21e1f8cb_33834cuda3std3__419piecewise_constructE)
_ZN65_INTERNAL_aea7c052_29_flash_fwd_hdim64_fp16_sm80_cu_21e1f8cb_33834cuda3std3__419piecewise_constructE:
	.zero		1
	.type		_ZN65_INTERNAL_aea7c052_29_flash_fwd_hdim64_fp16_sm80_cu_21e1f8cb_33834cuda3std3__45__cpo4cendE,@object
	.size		_ZN65_INTERNAL_aea7c052_29_flash_fwd_hdim64_fp16_sm80_cu_21e1f8cb_33834cuda3std3__45__cpo4cendE,(_ZN65_INTERNAL_aea7c052_29_flash_fwd_hdim64_fp16_sm80_cu_21e1f8cb_33834cuda3std6ranges3__45__cpo4swapE - _ZN65_INTERNAL_aea7c052_29_flash_fwd_hdim64_fp16_sm80_cu_21e1f8cb_33834cuda3std3__45__cpo4cendE)
_ZN65_INTERNAL_aea7c052_29_flash_fwd_hdim64_fp16_sm80_cu_21e1f8cb_33834cuda3std3__45__cpo4cendE:
	.zero		1
	.type		_ZN65_INTERNAL_aea7c052_29_flash_fwd_hdim64_fp16_sm80_cu_21e1f8cb_33834cuda3std6ranges3__45__cpo4swapE,@object
	.size		_ZN65_INTERNAL_aea7c052_29_flash_fwd_hdim64_fp16_sm80_cu_21e1f8cb_33834cuda3std6ranges3__45__cpo4swapE,(.L_7 - _ZN65_INTERNAL_aea7c052_29_flash_fwd_hdim64_fp16_sm80_cu_21e1f8cb_33834cuda3std6ranges3__45__cpo4swapE)
_ZN65_INTERNAL_aea7c052_29_flash_fwd_hdim64_fp16_sm80_cu_21e1f8cb_33834cuda3std6ranges3__45__cpo4swapE:
	.zero		1
.L_7:


//--------------------- .nv.constant0._ZN7cutlass13device_kernelIN5flash19enable_sm80_to_sm89INS1_16FlashAttnFwdSm80INS1_25CollectiveMainloopFwdSm80ILi4ELi1ELb0EN4cute5tupleIJNS5_1CILi128EEENS7_ILi112EEENS7_ILi64EEEEEELi64ENS_6half_tEfNS_4arch4Sm80ELb0ELb0ELb0ELb0ELb0ELb0ELb1ELb0EEENS1_21CollectiveEpilogueFwdINS6_IJS8_SA_S9_EEENS6_IJNS7_ILi1EEESI_SI_EEESC_SE_Li128ELb0ELb1ELb0ELb0EEENS1_19SingleTileSchedulerILb0ELb0ELb1ELi128EEEEEEEEEvNT_6ParamsE --------------------------
	.section	.nv.constant0._ZN7cutlass13device_kernelIN5flash19enable_sm80_to_sm89INS1_16FlashAttnFwdSm80INS1_25CollectiveMainloopFwdSm80ILi4ELi1ELb0EN4cute5tupleIJNS5_1CILi128EEENS7_ILi112EEENS7_ILi64EEEEEELi64ENS_6half_tEfNS_4arch4Sm80ELb0ELb0ELb0ELb0ELb0ELb0ELb1ELb0EEENS1_21CollectiveEpilogueFwdINS6_IJS8_SA_S9_EEENS6_IJNS7_ILi1EEESI_SI_EEESC_SE_Li128ELb0ELb1ELb0ELb0EEENS1_19SingleTileSchedulerILb0ELb0ELb1ELi128EEEEEEEEEvNT_6ParamsE,"a",@progbits
	.sectionflags	@""
	.align	4
.nv.constant0._ZN7cutlass13device_kernelIN5flash19enable_sm80_to_sm89INS1_16FlashAttnFwdSm80INS1_25CollectiveMainloopFwdSm80ILi4ELi1ELb0EN4cute5tupleIJNS5_1CILi128EEENS7_ILi112EEENS7_ILi64EEEEEELi64ENS_6half_tEfNS_4arch4Sm80ELb0ELb0ELb0ELb0ELb0ELb0ELb1ELb0EEENS1_21CollectiveEpilogueFwdINS6_IJS8_SA_S9_EEENS6_IJNS7_ILi1EEESI_SI_EEESC_SE_Li128ELb0ELb1ELb0ELb0EEENS1_19SingleTileSchedulerILb0ELb0ELb1ELi128EEEEEEEEEvNT_6ParamsE:
	.zero		1576


//--------------------- .nv.constant0._ZN7cutlass13device_kernelIN5flash19enable_sm80_to_sm89INS1_16FlashAttnFwdSm80INS1_25CollectiveMainloopFwdSm80ILi4ELi1ELb0EN4cute5tupleIJNS5_1CILi128EEENS7_ILi112EEENS7_ILi64EEEEEELi64ENS_6half_tEfNS_4arch4Sm80ELb0ELb0ELb0ELb1ELb0ELb0ELb1ELb0EEENS1_21CollectiveEpilogueFwdINS6_IJS8_SA_S9_EEENS6_IJNS7_ILi1EEESI_SI_EEESC_SE_Li128ELb1ELb1ELb0ELb0EEENS1_19SingleTileSchedulerILb1ELb0ELb1ELi128EEEEEEEEEvNT_6ParamsE --------------------------
	.section	.nv.constant0._ZN7cutlass13device_kernelIN5flash19enable_sm80_to_sm89INS1_16FlashAttnFwdSm80INS1_25CollectiveMainloopFwdSm80ILi4ELi1ELb0EN4cute5tupleIJNS5_1CILi128EEENS7_ILi112EEENS7_ILi64EEEEEELi64ENS_6half_tEfNS_4arch4Sm80ELb0ELb0ELb0ELb1ELb0ELb0ELb1ELb0EEENS1_21CollectiveEpilogueFwdINS6_IJS8_SA_S9_EEENS6_IJNS7_ILi1EEESI_SI_EEESC_SE_Li128ELb1ELb1ELb0ELb0EEENS1_19SingleTileSchedulerILb1ELb0ELb1ELi128EEEEEEEEEvNT_6ParamsE,"a",@progbits
	.sectionflags	@""
	.align	4
.nv.constant0._ZN7cutlass13device_kernelIN5flash19enable_sm80_to_sm89INS1_16FlashAttnFwdSm80INS1_25CollectiveMainloopFwdSm80ILi4ELi1ELb0EN4cute5tupleIJNS5_1CILi128EEENS7_ILi112EEENS7_ILi64EEEEEELi64ENS_6half_tEfNS_4arch4Sm80ELb0ELb0ELb0ELb1ELb0ELb0ELb1ELb0EEENS1_21CollectiveEpilogueFwdINS6_IJS8_SA_S9_EEENS6_IJNS7_ILi1EEESI_SI_EEESC_SE_Li128ELb1ELb1ELb0ELb0EEENS1_19SingleTileSchedulerILb1ELb0ELb1ELi128EEEEEEEEEvNT_6ParamsE:
	.zero		1576


//--------------------- .nv.constant0._ZN7cutlass13device_kernelIN5flash19enable_sm80_to_sm89INS1_16FlashAttnFwdSm80INS1_25CollectiveMainloopFwdSm80ILi4ELi1ELb0EN4cute5tupleIJNS5_1CILi128EEENS7_ILi112EEENS7_ILi64EEEEEELi64ENS_6half_tEfNS_4arch4Sm80ELb0ELb0ELb0ELb1ELb0ELb1ELb1ELb0EEENS1_21CollectiveEpilogueFwdINS6_IJS8_SA_S9_EEENS6_IJNS7_ILi1EEESI_SI_EEESC_SE_Li128ELb1ELb1ELb0ELb0EEENS1_19SingleTileSchedulerILb1ELb0ELb1ELi128EEEEEEEEEvNT_6ParamsE --------------------------
	.section	.nv.constant0._ZN7cutlass13device_kernelIN5flash19enable_sm80_to_sm89INS1_16FlashAttnFwdSm80INS1_25CollectiveMainloopFwdSm80ILi4ELi1ELb0EN4cute5tupleIJNS5_1CILi128EEENS7_ILi112EEENS7_ILi64EEEEEELi64ENS_6half_tEfNS_4arch4Sm80ELb0ELb0ELb0ELb1ELb0ELb1ELb1ELb0EEENS1_21CollectiveEpilogueFwdINS6_IJS8_SA_S9_EEENS6_IJNS7_ILi1EEESI_SI_EEESC_SE_Li128ELb1ELb1ELb0ELb0EEENS1_19SingleTileSchedulerILb1ELb0ELb1ELi128EEEEEEEEEvNT_6ParamsE,"a",@progbits
	.sectionflags	@""
	.align	4
.nv.constant0._ZN7cutlass13device_kernelIN5flash19enable_sm80_to_sm89INS1_16FlashAttnFwdSm80INS1_25CollectiveMainloopFwdSm80ILi4ELi1ELb0EN4cute5tupleIJNS5_1CILi128EEENS7_ILi112EEENS7_ILi64EEEEEELi64ENS_6half_tEfNS_4arch4Sm80ELb0ELb0ELb0ELb1ELb0ELb1ELb1ELb0EEENS1_21CollectiveEpilogueFwdINS6_IJS8_SA_S9_EEENS6_IJNS7_ILi1EEESI_SI_EEESC_SE_Li128ELb1ELb1ELb0ELb0EEENS1_19SingleTileSchedulerILb1ELb0ELb1ELi128EEEEEEEEEvNT_6ParamsE:
	.zero		1576


//--------------------- .nv.constant0._ZN7cutlass13device_kernelIN5flash19enable_sm80_to_sm89INS1_16FlashAttnFwdSm80INS1_25CollectiveMainloopFwdSm80ILi4ELi1ELb0EN4cute5tupleIJNS5_1CILi128EEENS7_ILi96EEENS7_ILi64EEEEEELi64ENS_6half_tEfNS_4arch4Sm80ELb0ELb1ELb0ELb0ELb0ELb0ELb1ELb0EEENS1_21CollectiveEpilogueFwdINS6_IJS8_SA_S9_EEENS6_IJNS7_ILi1EEESI_SI_EEESC_SE_Li128ELb0ELb1ELb0ELb0EEENS1_19SingleTileSchedulerILb0ELb0ELb1ELi128EEEEEEEEEvNT_6ParamsE --------------------------
	.section	.nv.constant0._ZN7cutlass13device_kernelIN5flash19enable_sm80_to_sm89INS1_16FlashAttnFwdSm80INS1_25CollectiveMainloopFwdSm80ILi4ELi1ELb0EN4cute5tupleIJNS5_1CILi128EEENS7_ILi96EEENS7_ILi64EEEEEELi64ENS_6half_tEfNS_4arch4Sm80ELb0ELb1ELb0ELb0ELb0ELb0ELb1ELb0EEENS1_21CollectiveEpilogueFwdINS6_IJS8_SA_S9_EEENS6_IJNS7_ILi1EEESI_SI_EEESC_SE_Li128ELb0ELb1ELb0ELb0EEENS1_19SingleTileSchedulerILb0ELb0ELb1ELi128EEEEEEEEEvNT_6ParamsE,"a",@progbits
	.sectionflags	@""
	.align	4
.nv.constant0._ZN7cutlass13device_kernelIN5flash19enable_sm80_to_sm89INS1_16FlashAttnFwdSm80INS1_25CollectiveMainloopFwdSm80ILi4ELi1ELb0EN4cute5tupleIJNS5_1CILi128EEENS7_ILi96EEENS7_ILi64EEEEEELi64ENS_6half_tEfNS_4arch4Sm80ELb0ELb1ELb0ELb0ELb0ELb0ELb1ELb0EEENS1_21CollectiveEpilogueFwdINS6_IJS8_SA_S9_EEENS6_IJNS7_ILi1EEESI_SI_EEESC_SE_Li128ELb0ELb1ELb0ELb0EEENS1_19SingleTileSchedulerILb0ELb0ELb1ELi128EEEEEEEEEvNT_6ParamsE:
	.zero		1576


//--------------------- .nv.constant0._ZN7cutlass13device_kernelIN5flash19enable_sm80_to_sm89INS1_16FlashAttnFwdSm80INS1_25CollectiveMainloopFwdSm80ILi4ELi1ELb0EN4cute5tupleIJNS5_1CILi128EEENS7_ILi96EEENS7_ILi64EEEEEELi64ENS_6half_tEfNS_4arch4Sm80ELb0ELb1ELb0ELb1ELb0ELb0ELb1ELb0EEENS1_21CollectiveEpilogueFwdINS6_IJS8_SA_S9_EEENS6_IJNS7_ILi1EEESI_SI_EEESC_SE_Li128ELb1ELb1ELb0ELb0EEENS1_19SingleTileSchedulerILb1ELb0ELb1ELi128EEEEEEEEEvNT_6ParamsE --------------------------
	.section	.nv.constant0._ZN7cutlass13device_kernelIN5flash19enable_sm80_to_sm89INS1_16FlashAttnFwdSm80INS1_25CollectiveMainloopFwdSm80ILi4ELi1ELb0EN4cute5tupleIJNS5_1CILi128EEENS7_ILi96EEENS7_ILi64EEEEEELi64ENS_6half_tEfNS_4arch4Sm80ELb0ELb1ELb0ELb1ELb0ELb0ELb1ELb0EEENS1_21CollectiveEpilogueFwdINS6_IJS8_SA_S9_EEENS6_IJNS7_ILi1EEESI_SI_EEESC_SE_Li128ELb1ELb1ELb0ELb0EEENS1_19SingleTileSchedulerILb1ELb0ELb1ELi128EEEEEEEEEvNT_6ParamsE,"a",@progbits
	.sectionflags	@""
	.align	4
.nv.constant0._ZN7cutlass13device_kernelIN5flash19enable_sm80_to_sm89INS1_16FlashAttnFwdSm80INS1_25CollectiveMainloopFwdSm80ILi4ELi1ELb0EN4cute5tupleIJNS5_1CILi128EEENS7_ILi96EEENS7_ILi64EEEEEELi64ENS_6half_tEfNS_4arch4Sm80ELb0ELb1ELb0ELb1ELb0ELb0ELb1ELb0EEENS1_21CollectiveEpilogueFwdINS6_IJS8_SA_S9_EEENS6_IJNS7_ILi1EEESI_SI_EEESC_SE_Li128ELb1ELb1ELb0ELb0EEENS1_19SingleTileSchedulerILb1ELb0ELb1ELi128EEEEEEEEEvNT_6ParamsE:
	.zero		1576


//--------------------- .nv.constant0._ZN7cutlass13device_kernelIN5flash19enable_sm80_to_sm89INS1_16FlashAttnFwdSm80INS1_25CollectiveMainloopFwdSm80ILi4ELi1ELb0EN4cute5tupleIJNS5_1CILi128EEENS7_ILi96EEENS7_ILi64EEEEEELi64ENS_6half_tEfNS_4arch4Sm80ELb0ELb1ELb0ELb1ELb0ELb1ELb1ELb0EEENS1_21CollectiveEpilogueFwdINS6_IJS8_SA_S9_EEENS6_IJNS7_ILi1EEESI_SI_EEESC_SE_Li128ELb1ELb1ELb0ELb0EEENS1_19SingleTileSchedulerILb1ELb0ELb1ELi128EEEEEEEEEvNT_6ParamsE --------------------------
	.section	.nv.constant0._ZN7cutlass13device_kernelIN5flash19enable_sm80_to_sm89INS1_16FlashAttnFwdSm80INS1_25CollectiveMainloopFwdSm80ILi4ELi1ELb0EN4cute5tupleIJNS5_1CILi128EEENS7_ILi96EEENS7_ILi64EEEEEELi64ENS_6half_tEfNS_4arch4Sm80ELb0ELb1ELb0ELb1ELb0ELb1ELb1ELb0EEENS1_21CollectiveEpilogueFwdINS6_IJS8_SA_S9_EEENS6_IJNS7_ILi1EEESI_SI_EEESC_SE_Li128ELb1ELb1ELb0ELb0EEENS1_19SingleTileSchedulerILb1ELb0ELb1ELi128EEEEEEEEEvNT_6ParamsE,"a",@progbits
	.sectionflags	@""
	.align	4
.nv.constant0._ZN7cutlass13device_kernelIN5flash19enable_sm80_to_sm89INS1_16FlashAttnFwdSm80INS1_25CollectiveMainloopFwdSm80ILi4ELi1ELb0EN4cute5tupleIJNS5_1CILi128EEENS7_ILi96EEENS7_ILi64EEEEEELi64ENS_6half_tEfNS_4arch4Sm80ELb0ELb1ELb0ELb1ELb0ELb1ELb1ELb0EEENS1_21CollectiveEpilogueFwdINS6_IJS8_SA_S9_EEENS6_IJNS7_ILi1EEESI_SI_EEESC_SE_Li128ELb1ELb1ELb0ELb0EEENS1_19SingleTileSchedulerILb1ELb0ELb1ELi128EEEEEEEEEvNT_6ParamsE:
	.zero		1576


//--------------------- .nv.constant0._ZN7cutlass13device_kernelIN5flash19enable_sm80_to_sm89INS1_16FlashAttnFwdSm80INS1_25CollectiveMainloopFwdSm80ILi4ELi1ELb0EN4cute5tupleIJNS5_1CILi128EEENS7_ILi112EEENS7_ILi64EEEEEELi64ENS_6half_tEfNS_4arch4Sm80ELb1ELb0ELb0ELb0ELb0ELb0ELb1ELb0EEENS1_21CollectiveEpilogueFwdINS6_IJS8_SA_S9_EEENS6_IJNS7_ILi1EEESI_SI_EEESC_SE_Li128ELb0ELb1ELb0ELb0EEENS1_30DynamicPersistentTileSchedulerILi128ELi128ELb0ELb1ELb0EEEEEEEEEvNT_6ParamsE --------------------------
	.section	.nv.constant0._ZN7cutlass13device_kernelIN5flash19enable_sm80_to_sm89INS1_16FlashAttnFwdSm80INS1_25CollectiveMainloopFwdSm80ILi4ELi1ELb0EN4cute5tupleIJNS5_1CILi128EEENS7_ILi112EEENS7_ILi64EEEEEELi64ENS_6half_tEfNS_4arch4Sm80ELb1ELb0ELb0ELb0ELb0ELb0ELb1ELb0EEENS1_21CollectiveEpilogueFwdINS6_IJS8_SA_S9_EEENS6_IJNS7_ILi1EEESI_SI_EEESC_SE_Li128ELb0ELb1ELb0ELb0EEENS1_30DynamicPersistentTileSchedulerILi128ELi128ELb0ELb1ELb0EEEEEEEEEvNT_6ParamsE,"a",@progbits
	.sectionflags	@""
	.align	4
.nv.constant0._ZN7cutlass13device_kernelIN5flash19enable_sm80_to_sm89INS1_16FlashAttnFwdSm80INS1_25CollectiveMainloopFwdSm80ILi4ELi1ELb0EN4cute5tupleIJNS5_1CILi128EEENS7_ILi112EEENS7_ILi64EEEEEELi64ENS_6half_tEfNS_4arch4Sm80ELb1ELb0ELb0ELb0ELb0ELb0ELb1ELb0EEENS1_21CollectiveEpilogueFwdINS6_IJS8_SA_S9_EEENS6_IJNS7_ILi1EEESI_SI_EEESC_SE_Li128ELb0ELb1ELb0ELb0EEENS1_30DynamicPersistentTileSchedulerILi128ELi128ELb0ELb1ELb0EEEEEEEEEvNT_6ParamsE:
	.zero		1592


//--------------------- .nv.constant0._ZN7cutlass13device_kernelIN5flash19enable_sm80_to_sm89INS1_16FlashAttnFwdSm80INS1_25CollectiveMainloopFwdSm80ILi4ELi1ELb0EN4cute5tupleIJNS5_1CILi128EEENS7_ILi112EEENS7_ILi64EEEEEELi64ENS_6half_tEfNS_4arch4Sm80ELb1ELb0ELb0ELb1ELb0ELb0ELb1ELb0EEENS1_21CollectiveEpilogueFwdINS6_IJS8_SA_S9_EEENS6_IJNS7_ILi1EEESI_SI_EEESC_SE_Li128ELb1ELb1ELb0ELb0EEENS1_19SingleTileSchedulerILb1ELb0ELb1ELi128EEEEEEEEEvNT_6ParamsE --------------------------
	.section	.nv.constant0._ZN7cutlass13device_kernelIN5flash19enable_sm80_to_sm89INS1_16FlashAttnFwdSm80INS1_25CollectiveMainloopFwdSm80ILi4ELi1ELb0EN4cute5tupleIJNS5_1CILi128EEENS7_ILi112EEENS7_ILi64EEEEEELi64ENS_6half_tEfNS_4arch4Sm80ELb1ELb0ELb0ELb1ELb0ELb0ELb1ELb0EEENS1_21CollectiveEpilogueFwdINS6_IJS8_SA_S9_EEENS6_IJNS7_ILi1EEESI_SI_EEESC_SE_Li128ELb1ELb1ELb0ELb0EEENS1_19SingleTileSchedulerILb1ELb0ELb1ELi128EEEEEEEEEvNT_6ParamsE,"a",@progbits
	.sectionflags	@""
	.align	4
.nv.constant0._ZN7cutlass13device_kernelIN5flash19enable_sm80_to_sm89INS1_16FlashAttnFwdSm80INS1_25CollectiveMainloopFwdSm80ILi4ELi1ELb0EN4cute5tupleIJNS5_1CILi128EEENS7_ILi112EEENS7_ILi64EEEEEELi64ENS_6half_tEfNS_4arch4Sm80ELb1ELb0ELb0ELb1ELb0ELb0ELb1ELb0EEENS1_21CollectiveEpilogueFwdINS6_IJS8_SA_S9_EEENS6_IJNS7_ILi1EEESI_SI_EEESC_SE_Li128ELb1ELb1ELb0ELb0EEENS1_19SingleTileSchedulerILb1ELb0ELb1ELi128EEEEEEEEEvNT_6ParamsE:
	.zero		1576


//--------------------- .nv.constant0._ZN7cutlass13device_kernelIN5flash19enable_sm80_to_sm89INS1_16FlashAttnFwdSm80INS1_25CollectiveMainloopFwdSm80ILi4ELi1ELb0EN4cute5tupleIJNS5_1CILi128EEENS7_ILi112EEENS7_ILi64EEEEEELi64ENS_6half_tEfNS_4arch4Sm80ELb1ELb0ELb0ELb1ELb0ELb1ELb1ELb0EEENS1_21CollectiveEpilogueFwdINS6_IJS8_SA_S9_EEENS6_IJNS7_ILi1EEESI_SI_EEESC_SE_Li128ELb1ELb1ELb0ELb0EEENS1_19SingleTileSchedulerILb1ELb0ELb1ELi128EEEEEEEEEvNT_6ParamsE --------------------------
	.section	.nv.constant0._ZN7cutlass13device_kernelIN5flash19enable_sm80_to_sm89INS1_16FlashAttnFwdSm80INS1_25CollectiveMainloopFwdSm80ILi4ELi1ELb0EN4cute5tupleIJNS5_1CILi128EEENS7_ILi112EEENS7_ILi64EEEEEELi64ENS_6half_tEfNS_4arch4Sm80ELb1ELb0ELb0ELb1ELb0ELb1ELb1ELb0EEENS1_21CollectiveEpilogueFwdINS6_IJS8_SA_S9_EEENS6_IJNS7_ILi1EEESI_SI_EEESC_SE_Li128ELb1ELb1ELb0ELb0EEENS1_19SingleTileSchedulerILb1ELb0ELb1ELi128EEEEEEEEEvNT_6ParamsE,"a",@progbits
	.sectionflags	@""
	.align	4
.nv.constant0._ZN7cutlass13device_kernelIN5flash19enable_sm80_to_sm89INS1_16FlashAttnFwdSm80INS1_25CollectiveMainloopFwdSm80ILi4ELi1ELb0EN4cute5tupleIJNS5_1CILi128EEENS7_ILi112EEENS7_ILi64EEEEEELi64ENS_6half_tEfNS_4arch4Sm80ELb1ELb0ELb0ELb1ELb0ELb1ELb1ELb0EEENS1_21CollectiveEpilogueFwdINS6_IJS8_SA_S9_EEENS6_IJNS7_ILi1EEESI_SI_EEESC_SE_Li128ELb1ELb1ELb0ELb0EEENS1_19SingleTileSchedulerILb1ELb0ELb1ELi128EEEEEEEEEvNT_6ParamsE:
	.zero		1576


//--------------------- SYMBOLS --------------------------

	.type		.nv.reservedSmem.offset0,@object
	.size		.nv.reservedSmem.offset0,0x4
